//
// Generated by NVIDIA NVVM Compiler
//
// Compiler Build ID: CL-36424714
// Cuda compilation tools, release 13.0, V13.0.88
// Based on NVVM 20.0.0
//

.version 9.0
.target sm_100
.address_size 64

	// .globl	_Z18patternLayerKernelPKfS0_S0_PfS1_10GRNNParamsi

.visible .entry _Z18patternLayerKernelPKfS0_S0_PfS1_10GRNNParamsi(
	.param .u64 .ptr .align 1 _Z18patternLayerKernelPKfS0_S0_PfS1_10GRNNParamsi_param_0,
	.param .u64 .ptr .align 1 _Z18patternLayerKernelPKfS0_S0_PfS1_10GRNNParamsi_param_1,
	.param .u64 .ptr .align 1 _Z18patternLayerKernelPKfS0_S0_PfS1_10GRNNParamsi_param_2,
	.param .u64 .ptr .align 1 _Z18patternLayerKernelPKfS0_S0_PfS1_10GRNNParamsi_param_3,
	.param .u64 .ptr .align 1 _Z18patternLayerKernelPKfS0_S0_PfS1_10GRNNParamsi_param_4,
	.param .align 4 .b8 _Z18patternLayerKernelPKfS0_S0_PfS1_10GRNNParamsi_param_5[12],
	.param .u32 _Z18patternLayerKernelPKfS0_S0_PfS1_10GRNNParamsi_param_6
)
{
	.reg .pred 	%p<21>;
	.reg .b32 	%r<70>;
	.reg .b32 	%f<256>;
	.reg .b64 	%rd<54>;

	ld.param.f32 	%f1, [_Z18patternLayerKernelPKfS0_S0_PfS1_10GRNNParamsi_param_5];
	ld.param.u32 	%r1, [_Z18patternLayerKernelPKfS0_S0_PfS1_10GRNNParamsi_param_5+4];
	ld.param.u32 	%r2, [_Z18patternLayerKernelPKfS0_S0_PfS1_10GRNNParamsi_param_5+8];
	ld.param.u64 	%rd9, [_Z18patternLayerKernelPKfS0_S0_PfS1_10GRNNParamsi_param_0];
	ld.param.u64 	%rd10, [_Z18patternLayerKernelPKfS0_S0_PfS1_10GRNNParamsi_param_1];
	ld.param.u64 	%rd11, [_Z18patternLayerKernelPKfS0_S0_PfS1_10GRNNParamsi_param_2];
	ld.param.u64 	%rd7, [_Z18patternLayerKernelPKfS0_S0_PfS1_10GRNNParamsi_param_3];
	ld.param.u64 	%rd8, [_Z18patternLayerKernelPKfS0_S0_PfS1_10GRNNParamsi_param_4];
	ld.param.u32 	%r35, [_Z18patternLayerKernelPKfS0_S0_PfS1_10GRNNParamsi_param_6];
	cvta.to.global.u64 	%rd1, %rd9;
	cvta.to.global.u64 	%rd2, %rd11;
	cvta.to.global.u64 	%rd3, %rd10;
	mov.u32 	%r36, %ctaid.x;
	mov.u32 	%r37, %ntid.x;
	mov.u32 	%r38, %tid.x;
	mad.lo.s32 	%r3, %r36, %r37, %r38;
	setp.ge.s32 	%p1, %r3, %r35;
	@%p1 bra 	$L__BB0_29;
	setp.lt.s32 	%p2, %r1, 1;
	mov.f32 	%f254, 0f00000000;
	mov.f32 	%f255, %f254;
	@%p2 bra 	$L__BB0_28;
	setp.lt.s32 	%p3, %r2, 1;
	mul.lo.s32 	%r4, %r2, %r3;
	add.f32 	%f50, %f1, %f1;
	mul.f32 	%f2, %f1, %f50;
	@%p3 bra 	$L__BB0_16;
	and.b32  	%r5, %r2, 7;
	and.b32  	%r45, %r2, 2147483640;
	neg.s32 	%r6, %r45;
	mov.f32 	%f255, 0f00000000;
	mov.b32 	%r58, 0;
	mov.f32 	%f254, %f255;
$L__BB0_4:
	setp.lt.u32 	%p12, %r2, 8;
	mul.lo.s32 	%r8, %r58, %r2;
	mov.f32 	%f237, 0f00000000;
	mov.b32 	%r62, 0;
	@%p12 bra 	$L__BB0_7;
	mul.wide.u32 	%rd20, %r8, 4;
	add.s64 	%rd21, %rd1, %rd20;
	add.s64 	%rd53, %rd21, 16;
	mov.f32 	%f237, 0f00000000;
	mov.u32 	%r59, %r4;
	mov.u32 	%r60, %r6;
$L__BB0_6:
	.pragma "nounroll";
	and.b32  	%r62, %r2, 2147483640;
	mul.wide.s32 	%rd22, %r59, 4;
	add.s64 	%rd23, %rd2, %rd22;
	ld.global.f32 	%f155, [%rd23];
	ld.global.f32 	%f156, [%rd53+-16];
	sub.f32 	%f157, %f155, %f156;
	fma.rn.f32 	%f158, %f157, %f157, %f237;
	ld.global.f32 	%f159, [%rd23+4];
	ld.global.f32 	%f160, [%rd53+-12];
	sub.f32 	%f161, %f159, %f160;
	fma.rn.f32 	%f162, %f161, %f161, %f158;
	ld.global.f32 	%f163, [%rd23+8];
	ld.global.f32 	%f164, [%rd53+-8];
	sub.f32 	%f165, %f163, %f164;
	fma.rn.f32 	%f166, %f165, %f165, %f162;
	ld.global.f32 	%f167, [%rd23+12];
	ld.global.f32 	%f168, [%rd53+-4];
	sub.f32 	%f169, %f167, %f168;
	fma.rn.f32 	%f170, %f169, %f169, %f166;
	ld.global.f32 	%f171, [%rd23+16];
	ld.global.f32 	%f172, [%rd53];
	sub.f32 	%f173, %f171, %f172;
	fma.rn.f32 	%f174, %f173, %f173, %f170;
	ld.global.f32 	%f175, [%rd23+20];
	ld.global.f32 	%f176, [%rd53+4];
	sub.f32 	%f177, %f175, %f176;
	fma.rn.f32 	%f178, %f177, %f177, %f174;
	ld.global.f32 	%f179, [%rd23+24];
	ld.global.f32 	%f180, [%rd53+8];
	sub.f32 	%f181, %f179, %f180;
	fma.rn.f32 	%f182, %f181, %f181, %f178;
	ld.global.f32 	%f183, [%rd23+28];
	ld.global.f32 	%f184, [%rd53+12];
	sub.f32 	%f185, %f183, %f184;
	fma.rn.f32 	%f237, %f185, %f185, %f182;
	add.s32 	%r60, %r60, 8;
	add.s32 	%r59, %r59, 8;
	add.s64 	%rd53, %rd53, 32;
	setp.ne.s32 	%p13, %r60, 0;
	@%p13 bra 	$L__BB0_6;
$L__BB0_7:
	setp.eq.s32 	%p14, %r5, 0;
	@%p14 bra 	$L__BB0_15;
	add.s32 	%r47, %r5, -1;
	setp.lt.u32 	%p15, %r47, 3;
	@%p15 bra 	$L__BB0_10;
	add.s32 	%r48, %r62, %r4;
	mul.wide.s32 	%rd24, %r48, 4;
	add.s64 	%rd25, %rd2, %rd24;
	ld.global.f32 	%f187, [%rd25];
	add.s32 	%r49, %r62, %r8;
	mul.wide.u32 	%rd26, %r49, 4;
	add.s64 	%rd27, %rd1, %rd26;
	ld.global.f32 	%f188, [%rd27];
	sub.f32 	%f189, %f187, %f188;
	fma.rn.f32 	%f190, %f189, %f189, %f237;
	ld.global.f32 	%f191, [%rd25+4];
	cvt.u64.u32 	%rd28, %r8;
	cvt.u64.u32 	%rd29, %r62;
	add.s64 	%rd30, %rd29, %rd28;
	shl.b64 	%rd31, %rd30, 2;
	add.s64 	%rd32, %rd1, %rd31;
	ld.global.f32 	%f192, [%rd32+4];
	sub.f32 	%f193, %f191, %f192;
	fma.rn.f32 	%f194, %f193, %f193, %f190;
	ld.global.f32 	%f195, [%rd25+8];
	ld.global.f32 	%f196, [%rd32+8];
	sub.f32 	%f197, %f195, %f196;
	fma.rn.f32 	%f198, %f197, %f197, %f194;
	ld.global.f32 	%f199, [%rd25+12];
	ld.global.f32 	%f200, [%rd32+12];
	sub.f32 	%f201, %f199, %f200;
	fma.rn.f32 	%f237, %f201, %f201, %f198;
	add.s32 	%r62, %r62, 4;
$L__BB0_10:
	and.b32  	%r50, %r2, 3;
	setp.eq.s32 	%p16, %r50, 0;
	@%p16 bra 	$L__BB0_15;
	setp.eq.s32 	%p17, %r50, 1;
	@%p17 bra 	$L__BB0_13;
	add.s32 	%r51, %r62, %r4;
	mul.wide.s32 	%rd33, %r51, 4;
	add.s64 	%rd34, %rd2, %rd33;
	ld.global.f32 	%f203, [%rd34];
	add.s32 	%r52, %r62, %r8;
	mul.wide.u32 	%rd35, %r52, 4;
	add.s64 	%rd36, %rd1, %rd35;
	ld.global.f32 	%f204, [%rd36];
	sub.f32 	%f205, %f203, %f204;
	fma.rn.f32 	%f206, %f205, %f205, %f237;
	ld.global.f32 	%f207, [%rd34+4];
	cvt.u64.u32 	%rd37, %r8;
	cvt.u64.u32 	%rd38, %r62;
	add.s64 	%rd39, %rd38, %rd37;
	shl.b64 	%rd40, %rd39, 2;
	add.s64 	%rd41, %rd1, %rd40;
	ld.global.f32 	%f208, [%rd41+4];
	sub.f32 	%f209, %f207, %f208;
	fma.rn.f32 	%f237, %f209, %f209, %f206;
	add.s32 	%r62, %r62, 2;
$L__BB0_13:
	and.b32  	%r53, %r2, 1;
	setp.eq.b32 	%p18, %r53, 1;
	not.pred 	%p19, %p18;
	@%p19 bra 	$L__BB0_15;
	add.s32 	%r54, %r62, %r4;
	mul.wide.s32 	%rd42, %r54, 4;
	add.s64 	%rd43, %rd2, %rd42;
	ld.global.f32 	%f210, [%rd43];
	add.s32 	%r55, %r62, %r8;
	mul.wide.u32 	%rd44, %r55, 4;
	add.s64 	%rd45, %rd1, %rd44;
	ld.global.f32 	%f211, [%rd45];
	sub.f32 	%f212, %f210, %f211;
	fma.rn.f32 	%f237, %f212, %f212, %f237;
$L__BB0_15:
	neg.f32 	%f213, %f237;
	div.rn.f32 	%f214, %f213, %f2;
	fma.rn.f32 	%f215, %f214, 0f3BBB989D, 0f3F000000;
	cvt.sat.f32.f32 	%f216, %f215;
	mov.f32 	%f217, 0f4B400001;
	mov.f32 	%f218, 0f437C0000;
	fma.rm.f32 	%f219, %f216, %f218, %f217;
	add.f32 	%f220, %f219, 0fCB40007F;
	neg.f32 	%f221, %f220;
	fma.rn.f32 	%f222, %f214, 0f3FB8AA3B, %f221;
	fma.rn.f32 	%f223, %f214, 0f32A57060, %f222;
	mov.b32 	%r56, %f219;
	shl.b32 	%r57, %r56, 23;
	mov.b32 	%f224, %r57;
	ex2.approx.ftz.f32 	%f225, %f223;
	mul.f32 	%f226, %f225, %f224;
	mul.wide.u32 	%rd46, %r58, 4;
	add.s64 	%rd47, %rd3, %rd46;
	ld.global.f32 	%f227, [%rd47];
	fma.rn.f32 	%f254, %f226, %f227, %f254;
	add.f32 	%f255, %f255, %f226;
	add.s32 	%r58, %r58, 1;
	setp.eq.s32 	%p20, %r58, %r1;
	@%p20 bra 	$L__BB0_28;
	bra.uni 	$L__BB0_4;
$L__BB0_16:
	mov.f32 	%f53, 0f80000000;
	div.rn.f32 	%f54, %f53, %f2;
	fma.rn.f32 	%f55, %f54, 0f3BBB989D, 0f3F000000;
	cvt.sat.f32.f32 	%f56, %f55;
	mov.f32 	%f57, 0f4B400001;
	mov.f32 	%f58, 0f437C0000;
	fma.rm.f32 	%f59, %f56, %f58, %f57;
	add.f32 	%f60, %f59, 0fCB40007F;
	neg.f32 	%f61, %f60;
	fma.rn.f32 	%f62, %f54, 0f3FB8AA3B, %f61;
	fma.rn.f32 	%f19, %f54, 0f32A57060, %f62;
	mov.b32 	%r40, %f59;
	shl.b32 	%r41, %r40, 23;
	mov.b32 	%f20, %r41;
	and.b32  	%r20, %r1, 15;
	setp.lt.u32 	%p4, %r1, 16;
	mov.f32 	%f255, 0f00000000;
	mov.b32 	%r66, 0;
	mov.f32 	%f254, %f255;
	@%p4 bra 	$L__BB0_19;
	and.b32  	%r66, %r1, 2147483632;
	ex2.approx.ftz.f32 	%f64, %f19;
	mul.f32 	%f21, %f64, %f20;
	mov.f32 	%f255, 0f00000000;
	mov.b32 	%r64, 0;
$L__BB0_18:
	.pragma "nounroll";
	mul.wide.u32 	%rd12, %r64, 4;
	add.s64 	%rd13, %rd3, %rd12;
	ld.global.f32 	%f65, [%rd13];
	fma.rn.f32 	%f66, %f21, %f65, %f254;
	add.f32 	%f67, %f255, %f21;
	ld.global.f32 	%f68, [%rd13+4];
	fma.rn.f32 	%f69, %f21, %f68, %f66;
	add.f32 	%f70, %f67, %f21;
	ld.global.f32 	%f71, [%rd13+8];
	fma.rn.f32 	%f72, %f21, %f71, %f69;
	add.f32 	%f73, %f70, %f21;
	ld.global.f32 	%f74, [%rd13+12];
	fma.rn.f32 	%f75, %f21, %f74, %f72;
	add.f32 	%f76, %f73, %f21;
	ld.global.f32 	%f77, [%rd13+16];
	fma.rn.f32 	%f78, %f21, %f77, %f75;
	add.f32 	%f79, %f76, %f21;
	ld.global.f32 	%f80, [%rd13+20];
	fma.rn.f32 	%f81, %f21, %f80, %f78;
	add.f32 	%f82, %f79, %f21;
	ld.global.f32 	%f83, [%rd13+24];
	fma.rn.f32 	%f84, %f21, %f83, %f81;
	add.f32 	%f85, %f82, %f21;
	ld.global.f32 	%f86, [%rd13+28];
	fma.rn.f32 	%f87, %f21, %f86, %f84;
	add.f32 	%f88, %f85, %f21;
	ld.global.f32 	%f89, [%rd13+32];
	fma.rn.f32 	%f90, %f21, %f89, %f87;
	add.f32 	%f91, %f88, %f21;
	ld.global.f32 	%f92, [%rd13+36];
	fma.rn.f32 	%f93, %f21, %f92, %f90;
	add.f32 	%f94, %f91, %f21;
	ld.global.f32 	%f95, [%rd13+40];
	fma.rn.f32 	%f96, %f21, %f95, %f93;
	add.f32 	%f97, %f94, %f21;
	ld.global.f32 	%f98, [%rd13+44];
	fma.rn.f32 	%f99, %f21, %f98, %f96;
	add.f32 	%f100, %f97, %f21;
	ld.global.f32 	%f101, [%rd13+48];
	fma.rn.f32 	%f102, %f21, %f101, %f99;
	add.f32 	%f103, %f100, %f21;
	ld.global.f32 	%f104, [%rd13+52];
	fma.rn.f32 	%f105, %f21, %f104, %f102;
	add.f32 	%f106, %f103, %f21;
	ld.global.f32 	%f107, [%rd13+56];
	fma.rn.f32 	%f108, %f21, %f107, %f105;
	add.f32 	%f109, %f106, %f21;
	ld.global.f32 	%f110, [%rd13+60];
	fma.rn.f32 	%f254, %f21, %f110, %f108;
	add.f32 	%f255, %f109, %f21;
	add.s32 	%r64, %r64, 16;
	setp.ne.s32 	%p5, %r64, %r66;
	@%p5 bra 	$L__BB0_18;
$L__BB0_19:
	setp.eq.s32 	%p6, %r20, 0;
	@%p6 bra 	$L__BB0_28;
	and.b32  	%r25, %r1, 7;
	setp.lt.u32 	%p7, %r20, 8;
	@%p7 bra 	$L__BB0_22;
	ex2.approx.ftz.f32 	%f112, %f19;
	mul.f32 	%f113, %f112, %f20;
	mul.wide.u32 	%rd14, %r66, 4;
	add.s64 	%rd15, %rd3, %rd14;
	ld.global.f32 	%f114, [%rd15];
	fma.rn.f32 	%f115, %f113, %f114, %f254;
	add.f32 	%f116, %f255, %f113;
	ld.global.f32 	%f117, [%rd15+4];
	fma.rn.f32 	%f118, %f113, %f117, %f115;
	add.f32 	%f119, %f116, %f113;
	ld.global.f32 	%f120, [%rd15+8];
	fma.rn.f32 	%f121, %f113, %f120, %f118;
	add.f32 	%f122, %f119, %f113;
	ld.global.f32 	%f123, [%rd15+12];
	fma.rn.f32 	%f124, %f113, %f123, %f121;
	add.f32 	%f125, %f122, %f113;
	ld.global.f32 	%f126, [%rd15+16];
	fma.rn.f32 	%f127, %f113, %f126, %f124;
	add.f32 	%f128, %f125, %f113;
	ld.global.f32 	%f129, [%rd15+20];
	fma.rn.f32 	%f130, %f113, %f129, %f127;
	add.f32 	%f131, %f128, %f113;
	ld.global.f32 	%f132, [%rd15+24];
	fma.rn.f32 	%f133, %f113, %f132, %f130;
	add.f32 	%f134, %f131, %f113;
	ld.global.f32 	%f135, [%rd15+28];
	fma.rn.f32 	%f254, %f113, %f135, %f133;
	add.f32 	%f255, %f134, %f113;
	add.s32 	%r66, %r66, 8;
$L__BB0_22:
	setp.eq.s32 	%p8, %r25, 0;
	@%p8 bra 	$L__BB0_28;
	and.b32  	%r28, %r1, 3;
	setp.lt.u32 	%p9, %r25, 4;
	@%p9 bra 	$L__BB0_25;
	ex2.approx.ftz.f32 	%f137, %f19;
	mul.f32 	%f138, %f137, %f20;
	mul.wide.u32 	%rd16, %r66, 4;
	add.s64 	%rd17, %rd3, %rd16;
	ld.global.f32 	%f139, [%rd17];
	fma.rn.f32 	%f140, %f138, %f139, %f254;
	add.f32 	%f141, %f255, %f138;
	ld.global.f32 	%f142, [%rd17+4];
	fma.rn.f32 	%f143, %f138, %f142, %f140;
	add.f32 	%f144, %f141, %f138;
	ld.global.f32 	%f145, [%rd17+8];
	fma.rn.f32 	%f146, %f138, %f145, %f143;
	add.f32 	%f147, %f144, %f138;
	ld.global.f32 	%f148, [%rd17+12];
	fma.rn.f32 	%f254, %f138, %f148, %f146;
	add.f32 	%f255, %f147, %f138;
	add.s32 	%r66, %r66, 4;
$L__BB0_25:
	setp.eq.s32 	%p10, %r28, 0;
	@%p10 bra 	$L__BB0_28;
	ex2.approx.ftz.f32 	%f149, %f19;
	mul.f32 	%f42, %f149, %f20;
	mov.b32 	%r69, 0;
$L__BB0_27:
	.pragma "nounroll";
	mul.wide.u32 	%rd18, %r66, 4;
	add.s64 	%rd19, %rd3, %rd18;
	ld.global.f32 	%f150, [%rd19];
	fma.rn.f32 	%f254, %f42, %f150, %f254;
	add.f32 	%f255, %f255, %f42;
	add.s32 	%r66, %r66, 1;
	add.s32 	%r69, %r69, 1;
	setp.ne.s32 	%p11, %r69, %r28;
	@%p11 bra 	$L__BB0_27;
$L__BB0_28:
	cvta.to.global.u64 	%rd48, %rd7;
	mul.wide.s32 	%rd49, %r3, 4;
	add.s64 	%rd50, %rd48, %rd49;
	st.global.f32 	[%rd50], %f254;
	cvta.to.global.u64 	%rd51, %rd8;
	add.s64 	%rd52, %rd51, %rd49;
	st.global.f32 	[%rd52], %f255;
$L__BB0_29:
	ret;

}
	// .globl	_Z20summationLayerKernelPfS_S_i
.visible .entry _Z20summationLayerKernelPfS_S_i(
	.param .u64 .ptr .align 1 _Z20summationLayerKernelPfS_S_i_param_0,
	.param .u64 .ptr .align 1 _Z20summationLayerKernelPfS_S_i_param_1,
	.param .u64 .ptr .align 1 _Z20summationLayerKernelPfS_S_i_param_2,
	.param .u32 _Z20summationLayerKernelPfS_S_i_param_3
)
{
	.reg .pred 	%p<3>;
	.reg .b32 	%r<7>;
	.reg .b32 	%f<4>;
	.reg .b64 	%rd<14>;

	ld.param.u64 	%rd2, [_Z20summationLayerKernelPfS_S_i_param_0];
	ld.param.u64 	%rd3, [_Z20summationLayerKernelPfS_S_i_param_1];
	ld.param.u64 	%rd4, [_Z20summationLayerKernelPfS_S_i_param_2];
	ld.param.u32 	%r2, [_Z20summationLayerKernelPfS_S_i_param_3];
	cvta.to.global.u64 	%rd1, %rd4;
	mov.u32 	%r3, %ctaid.x;
	mov.u32 	%r4, %ntid.x;
	mov.u32 	%r5, %tid.x;
	mad.lo.s32 	%r1, %r3, %r4, %r5;
	setp.ge.s32 	%p1, %r1, %r2;
	@%p1 bra 	$L__BB1_4;
	cvta.to.global.u64 	%rd5, %rd3;
	mul.wide.s32 	%rd6, %r1, 4;
	add.s64 	%rd7, %rd5, %rd6;
	ld.global.f32 	%f1, [%rd7];
	setp.leu.f32 	%p2, %f1, 0f2EDBE6FF;
	@%p2 bra 	$L__BB1_3;
	cvta.to.global.u64 	%rd10, %rd2;
	add.s64 	%rd12, %rd10, %rd6;
	ld.global.f32 	%f2, [%rd12];
	div.rn.f32 	%f3, %f2, %f1;
	add.s64 	%rd13, %rd1, %rd6;
	st.global.f32 	[%rd13], %f3;
	bra.uni 	$L__BB1_4;
$L__BB1_3:
	add.s64 	%rd9, %rd1, %rd6;
	mov.b32 	%r6, 0;
	st.global.u32 	[%rd9], %r6;
$L__BB1_4:
	ret;

}


// ===== COMPILED SASS (sm_100) =====

	.target	sm_100

	.elftype	@"ET_EXEC"


//--------------------- .note.nv.tkinfo           --------------------------
	.section	.note.nv.tkinfo,"",@"SHT_NOTE"
	.sectionflags	@"SHF_NOTE_NV_TKINFO"
	.tkinfo
        /*0018*/ 	.word	0x00000002
        /*0030*/ 	.string	""
        /*0030*/ 	.string	"ptxas"
        /*0030*/ 	.string	"Cuda compilation tools, release 13.0, V13.0.88"
        /*0030*/ 	.string	"Build cuda_13.0.r13.0/compiler.36424714_0"
        /*0030*/ 	.string	"-arch sm_100 -m 64 "



//--------------------- .note.nv.cuinfo           --------------------------
	.section	.note.nv.cuinfo,"",@"SHT_NOTE"
	.sectionflags	@"SHF_NOTE_NV_CUINFO"
        /*0018*/ 	.short	0x0002
        /*001a*/ 	.short	0x0064
        /*001c*/ 	.short	0x0082
	.zero		2


//--------------------- .nv.info                  --------------------------
	.section	.nv.info,"",@"SHT_CUDA_INFO"
	.align	4


	//----- nvinfo : EIATTR_REGCOUNT
	.align		4
        /*0000*/ 	.byte	0x04, 0x2f
        /*0002*/ 	.short	(.L_1 - .L_0)
	.align		4
.L_0:
        /*0004*/ 	.word	index@(_Z18patternLayerKernelPKfS0_S0_PfS1_10GRNNParamsi)
        /*0008*/ 	.word	0x00000020


	//----- nvinfo : EIATTR_FRAME_SIZE
	.align		4
.L_1:
        /*000c*/ 	.byte	0x04, 0x11
        /*000e*/ 	.short	(.L_3 - .L_2)
	.align		4
.L_2:
        /*0010*/ 	.word	index@($__internal_1_$__cuda_sm3x_div_rn_noftz_f32_slowpath)
        /*0014*/ 	.word	0x00000000


	//----- nvinfo : EIATTR_FRAME_SIZE
	.align		4
.L_3:
        /*0018*/ 	.byte	0x04, 0x11
        /*001a*/ 	.short	(.L_5 - .L_4)
	.align		4
.L_4:
        /*001c*/ 	.word	index@(_Z18patternLayerKernelPKfS0_S0_PfS1_10GRNNParamsi)
        /*0020*/ 	.word	0x00000000


	//----- nvinfo : EIATTR_REGCOUNT
	.align		4
.L_5:
        /*0024*/ 	.byte	0x04, 0x2f
        /*0026*/ 	.short	(.L_7 - .L_6)
	.align		4
.L_6:
        /*0028*/ 	.word	index@(_Z20summationLayerKernelPfS_S_i)
        /*002c*/ 	.word	0x00000010


	//----- nvinfo : EIATTR_FRAME_SIZE
	.align		4
.L_7:
        /*0030*/ 	.byte	0x04, 0x11
        /*0032*/ 	.short	(.L_9 - .L_8)
	.align		4
.L_8:
        /*0034*/ 	.word	index@($__internal_0_$__cuda_sm3x_div_rn_noftz_f32_slowpath)
        /*0038*/ 	.word	0x00000000


	//----- nvinfo : EIATTR_FRAME_SIZE
	.align		4
.L_9:
        /*003c*/ 	.byte	0x04, 0x11
        /*003e*/ 	.short	(.L_11 - .L_10)
	.align		4
.L_10:
        /*0040*/ 	.word	index@(_Z20summationLayerKernelPfS_S_i)
        /*0044*/ 	.word	0x00000000


	//----- nvinfo : EIATTR_MIN_STACK_SIZE
	.align		4
.L_11:
        /*0048*/ 	.byte	0x04, 0x12
        /*004a*/ 	.short	(.L_13 - .L_12)
	.align		4
.L_12:
        /*004c*/ 	.word	index@(_Z20summationLayerKernelPfS_S_i)
        /*0050*/ 	.word	0x00000000


	//----- nvinfo : EIATTR_MIN_STACK_SIZE
	.align		4
.L_13:
        /*0054*/ 	.byte	0x04, 0x12
        /*0056*/ 	.short	(.L_15 - .L_14)
	.align		4
.L_14:
        /*0058*/ 	.word	index@(_Z18patternLayerKernelPKfS0_S0_PfS1_10GRNNParamsi)
        /*005c*/ 	.word	0x00000000
.L_15:


//--------------------- .nv.compat                --------------------------
	.section	.nv.compat,"",@"SHT_CUDA_COMPAT_INFO"
	.align	4
        /*0000*/ 	.byte	0x02, 0x09, 0x00, 0x00, 0x02, 0x02, 0x01, 0x00, 0x02, 0x05, 0x05, 0x00, 0x03, 0x07, 0x01, 0x01
        /*0010*/ 	.byte	0x02, 0x03, 0x00, 0x00, 0x02, 0x06, 0x01, 0x00, 0x04, 0x0b, 0x08, 0x00, 0x01, 0x00, 0x00, 0x00
        /*0020*/ 	.byte	0x00, 0x00, 0x00, 0x00


//--------------------- .nv.info._Z20summationLayerKernelPfS_S_i --------------------------
	.section	.nv.info._Z20summationLayerKernelPfS_S_i,"",@"SHT_CUDA_INFO"
	.sectionflags	@""
	.align	4


	//----- nvinfo : EIATTR_CUDA_API_VERSION
	.align		4
        /*0000*/ 	.byte	0x04, 0x37
        /*0002*/ 	.short	(.L_17 - .L_16)
.L_16:
        /*0004*/ 	.word	0x00000082


	//----- nvinfo : EIATTR_KPARAM_INFO
	.align		4
.L_17:
        /*0008*/ 	.byte	0x04, 0x17
        /*000a*/ 	.short	(.L_19 - .L_18)
.L_18:
        /*000c*/ 	.word	0x00000000
        /*0010*/ 	.short	0x0003
        /*0012*/ 	.short	0x0018
        /*0014*/ 	.byte	0x00, 0xf0, 0x11, 0x00


	//----- nvinfo : EIATTR_KPARAM_INFO
	.align		4
.L_19:
        /*0018*/ 	.byte	0x04, 0x17
        /*001a*/ 	.short	(.L_21 - .L_20)
.L_20:
        /*001c*/ 	.word	0x00000000
        /*0020*/ 	.short	0x0002
        /*0022*/ 	.short	0x0010
        /*0024*/ 	.byte	0x00, 0xf5, 0x21, 0x00


	//----- nvinfo : EIATTR_KPARAM_INFO
	.align		4
.L_21:
        /*0028*/ 	.byte	0x04, 0x17
        /*002a*/ 	.short	(.L_23 - .L_22)
.L_22:
        /*002c*/ 	.word	0x00000000
        /*0030*/ 	.short	0x0001
        /*0032*/ 	.short	0x0008
        /*0034*/ 	.byte	0x00, 0xf5, 0x21, 0x00


	//----- nvinfo : EIATTR_KPARAM_INFO
	.align		4
.L_23:
        /*0038*/ 	.byte	0x04, 0x17
        /*003a*/ 	.short	(.L_25 - .L_24)
.L_24:
        /*003c*/ 	.word	0x00000000
        /*0040*/ 	.short	0x0000
        /*0042*/ 	.short	0x0000
        /*0044*/ 	.byte	0x00, 0xf5, 0x21, 0x00


	//----- nvinfo : EIATTR_SPARSE_MMA_MASK
	.align		4
.L_25:
        /*0048*/ 	.byte	0x03, 0x50
        /*004a*/ 	.short	0x0000


	//----- nvinfo : EIATTR_MAXREG_COUNT
	.align		4
        /*004c*/ 	.byte	0x03, 0x1b
        /*004e*/ 	.short	0x00ff


	//----- nvinfo : EIATTR_MERCURY_ISA_VERSION
	.align		4
        /*0050*/ 	.byte	0x03, 0x5f
        /*0052*/ 	.short	0x0101


	//----- nvinfo : EIATTR_VRC_CTA_INIT_COUNT
	.align		4
        /*0054*/ 	.byte	0x02, 0x4a
	.zero		1
	.zero		1


	//----- nvinfo : EIATTR_EXIT_INSTR_OFFSETS
	.align		4
        /*0058*/ 	.byte	0x04, 0x1c
        /*005a*/ 	.short	(.L_27 - .L_26)


	//   ....[0]....
.L_26:
        /*005c*/ 	.word	0x00000070


	//   ....[1]....
        /*0060*/ 	.word	0x00000210


	//   ....[2]....
        /*0064*/ 	.word	0x00000250


	//----- nvinfo : EIATTR_CRS_STACK_SIZE
	.align		4
.L_27:
        /*0068*/ 	.byte	0x04, 0x1e
        /*006a*/ 	.short	(.L_29 - .L_28)
.L_28:
        /*006c*/ 	.word	0x00000000


	//----- nvinfo : EIATTR_CBANK_PARAM_SIZE
	.align		4
.L_29:
        /*0070*/ 	.byte	0x03, 0x19
        /*0072*/ 	.short	0x001c


	//----- nvinfo : EIATTR_PARAM_CBANK
	.align		4
        /*0074*/ 	.byte	0x04, 0x0a
        /*0076*/ 	.short	(.L_31 - .L_30)
	.align		4
.L_30:
        /*0078*/ 	.word	index@(.nv.constant0._Z20summationLayerKernelPfS_S_i)
        /*007c*/ 	.short	0x0380
        /*007e*/ 	.short	0x001c


	//----- nvinfo : EIATTR_SW_WAR
	.align		4
.L_31:
        /*0080*/ 	.byte	0x04, 0x36
        /*0082*/ 	.short	(.L_33 - .L_32)
.L_32:
        /*0084*/ 	.word	0x00000008
.L_33:


//--------------------- .nv.info._Z18patternLayerKernelPKfS0_S0_PfS1_10GRNNParamsi --------------------------
	.section	.nv.info._Z18patternLayerKernelPKfS0_S0_PfS1_10GRNNParamsi,"",@"SHT_CUDA_INFO"
	.sectionflags	@""
	.align	4


	//----- nvinfo : EIATTR_CUDA_API_VERSION
	.align		4
        /*0000*/ 	.byte	0x04, 0x37
        /*0002*/ 	.short	(.L_35 - .L_34)
.L_34:
        /*0004*/ 	.word	0x00000082


	//----- nvinfo : EIATTR_KPARAM_INFO
	.align		4
.L_35:
        /*0008*/ 	.byte	0x04, 0x17
        /*000a*/ 	.short	(.L_37 - .L_36)
.L_36:
        /*000c*/ 	.word	0x00000000
        /*0010*/ 	.short	0x0006
        /*0012*/ 	.short	0x0034
        /*0014*/ 	.byte	0x00, 0xf0, 0x11, 0x00


	//----- nvinfo : EIATTR_KPARAM_INFO
	.align		4
.L_37:
        /*0018*/ 	.byte	0x04, 0x17
        /*001a*/ 	.short	(.L_39 - .L_38)
.L_38:
        /*001c*/ 	.word	0x00000000
        /*0020*/ 	.short	0x0005
        /*0022*/ 	.short	0x0028
        /*0024*/ 	.byte	0x00, 0xf0, 0x31, 0x00


	//----- nvinfo : EIATTR_KPARAM_INFO
	.align		4
.L_39:
        /*0028*/ 	.byte	0x04, 0x17
        /*002a*/ 	.short	(.L_41 - .L_40)
.L_40:
        /*002c*/ 	.word	0x00000000
        /*0030*/ 	.short	0x0004
        /*0032*/ 	.short	0x0020
        /*0034*/ 	.byte	0x00, 0xf5, 0x21, 0x00


	//----- nvinfo : EIATTR_KPARAM_INFO
	.align		4
.L_41:
        /*0038*/ 	.byte	0x04, 0x17
        /*003a*/ 	.short	(.L_43 - .L_42)
.L_42:
        /*003c*/ 	.word	0x00000000
        /*0040*/ 	.short	0x0003
        /*0042*/ 	.short	0x0018
        /*0044*/ 	.byte	0x00, 0xf5, 0x21, 0x00


	//----- nvinfo : EIATTR_KPARAM_INFO
	.align		4
.L_43:
        /*0048*/ 	.byte	0x04, 0x17
        /*004a*/ 	.short	(.L_45 - .L_44)
.L_44:
        /*004c*/ 	.word	0x00000000
        /*0050*/ 	.short	0x0002
        /*0052*/ 	.short	0x0010
        /*0054*/ 	.byte	0x00, 0xf5, 0x21, 0x00


	//----- nvinfo : EIATTR_KPARAM_INFO
	.align		4
.L_45:
        /*0058*/ 	.byte	0x04, 0x17
        /*005a*/ 	.short	(.L_47 - .L_46)
.L_46:
        /*005c*/ 	.word	0x00000000
        /*0060*/ 	.short	0x0001
        /*0062*/ 	.short	0x0008
        /*0064*/ 	.byte	0x00, 0xf5, 0x21, 0x00


	//----- nvinfo : EIATTR_KPARAM_INFO
	.align		4
.L_47:
        /*0068*/ 	.byte	0x04, 0x17
        /*006a*/ 	.short	(.L_49 - .L_48)
.L_48:
        /*006c*/ 	.word	0x00000000
        /*0070*/ 	.short	0x0000
        /*0072*/ 	.short	0x0000
        /*0074*/ 	.byte	0x00, 0xf5, 0x21, 0x00


	//----- nvinfo : EIATTR_SPARSE_MMA_MASK
	.align		4
.L_49:
        /*0078*/ 	.byte	0x03, 0x50
        /*007a*/ 	.short	0x0000


	//----- nvinfo : EIATTR_MAXREG_COUNT
	.align		4
        /*007c*/ 	.byte	0x03, 0x1b
        /*007e*/ 	.short	0x00ff


	//----- nvinfo : EIATTR_MERCURY_ISA_VERSION
	.align		4
        /*0080*/ 	.byte	0x03, 0x5f
        /*0082*/ 	.short	0x0101


	//----- nvinfo : EIATTR_VRC_CTA_INIT_COUNT
	.align		4
        /*0084*/ 	.byte	0x02, 0x4a
	.zero		1
	.zero		1


	//----- nvinfo : EIATTR_EXIT_INSTR_OFFSETS
	.align		4
        /*0088*/ 	.byte	0x04, 0x1c
        /*008a*/ 	.short	(.L_51 - .L_50)


	//   ....[0]....
.L_50:
        /*008c*/ 	.word	0x00000070


	//   ....[1]....
        /*0090*/ 	.word	0x000015a0


	//----- nvinfo : EIATTR_CRS_STACK_SIZE
	.align		4
.L_51:
        /*0094*/ 	.byte	0x04, 0x1e
        /*0096*/ 	.short	(.L_53 - .L_52)
.L_52:
        /*0098*/ 	.word	0x00000000


	//----- nvinfo : EIATTR_CBANK_PARAM_SIZE
	.align		4
.L_53:
        /*009c*/ 	.byte	0x03, 0x19
        /*009e*/ 	.short	0x0038


	//----- nvinfo : EIATTR_PARAM_CBANK
	.align		4
        /*00a0*/ 	.byte	0x04, 0x0a
        /*00a2*/ 	.short	(.L_55 - .L_54)
	.align		4
.L_54:
        /*00a4*/ 	.word	index@(.nv.constant0._Z18patternLayerKernelPKfS0_S0_PfS1_10GRNNParamsi)
        /*00a8*/ 	.short	0x0380
        /*00aa*/ 	.short	0x0038


	//----- nvinfo : EIATTR_SW_WAR
	.align		4
.L_55:
        /*00ac*/ 	.byte	0x04, 0x36
        /*00ae*/ 	.short	(.L_57 - .L_56)
.L_56:
        /*00b0*/ 	.word	0x00000008
.L_57:


//--------------------- .nv.callgraph             --------------------------
	.section	.nv.callgraph,"",@"SHT_CUDA_CALLGRAPH"
	.align	4
	.sectionentsize	8
	.align		4
        /*0000*/ 	.word	0x00000000
	.align		4
        /*0004*/ 	.word	0xffffffff
	.align		4
        /*0008*/ 	.word	0x00000000
	.align		4
        /*000c*/ 	.word	0xfffffffe
	.align		4
        /*0010*/ 	.word	0x00000000
	.align		4
        /*0014*/ 	.word	0xfffffffd
	.align		4
        /*0018*/ 	.word	0x00000000
	.align		4
        /*001c*/ 	.word	0xfffffffc


//--------------------- .text._Z20summationLayerKernelPfS_S_i --------------------------
	.section	.text._Z20summationLayerKernelPfS_S_i,"ax",@progbits
	.align	128
        .global         _Z20summationLayerKernelPfS_S_i
        .type           _Z20summationLayerKernelPfS_S_i,@function
        .size           _Z20summationLayerKernelPfS_S_i,(.L_x_43 - _Z20summationLayerKernelPfS_S_i)
        .other          _Z20summationLayerKernelPfS_S_i,@"STO_CUDA_ENTRY STV_DEFAULT"
_Z20summationLayerKernelPfS_S_i:
.text._Z20summationLayerKernelPfS_S_i:
[----:B------:R-:W-:Y:S01]  /*0000*/  LDC R1, c[0x0][0x37c] ;  /* 0x0000df00ff017b82 */ /* 0x000fe20000000800 */
[----:B------:R-:W0:Y:S07]  /*0010*/  S2R R3, SR_TID.X ;  /* 0x0000000000037919 */ /* 0x000e2e0000002100 */
[----:B------:R-:W0:Y:S01]  /*0020*/  S2UR UR4, SR_CTAID.X ;  /* 0x00000000000479c3 */ /* 0x000e220000002500 */
[----:B------:R-:W1:Y:S07]  /*0030*/  LDCU UR5, c[0x0][0x398] ;  /* 0x00007300ff0577ac */ /* 0x000e6e0008000800 */
[----:B------:R-:W0:Y:S02]  /*0040*/  LDC R2, c[0x0][0x360] ;  /* 0x0000d800ff027b82 */ /* 0x000e240000000800 */
[----:B0-----:R-:W-:-:S05]  /*0050*/  IMAD R2, R2, UR4, R3 ;  /* 0x0000000402027c24 */ /* 0x001fca000f8e0203 */
[----:B-1----:R-:W-:-:S13]  /*0060*/  ISETP.GE.AND P0, PT, R2, UR5, PT ;  /* 0x0000000502007c0c */ /* 0x002fda000bf06270 */
[----:B------:R-:W-:Y:S05]  /*0070*/  @P0 EXIT ;  /* 0x000000000000094d */ /* 0x000fea0003800000 */
[----:B------:R-:W0:Y:S01]  /*0080*/  LDC.64 R4, c[0x0][0x388] ;  /* 0x0000e200ff047b82 */ /* 0x000e220000000a00 */
[----:B------:R-:W1:Y:S01]  /*0090*/  LDCU.64 UR4, c[0x0][0x358] ;  /* 0x00006b00ff0477ac */ /* 0x000e620008000a00 */
[----:B0-----:R-:W-:-:S05]  /*00a0*/  IMAD.WIDE R4, R2, 0x4, R4 ;  /* 0x0000000402047825 */ /* 0x001fca00078e0204 */
[----:B-1----:R-:W2:Y:S02]  /*00b0*/  LDG.E R3, desc[UR4][R4.64] ;  /* 0x0000000404037981 */ /* 0x002ea4000c1e1900 */
[----:B--2---:R-:W-:-:S13]  /*00c0*/  FSETP.GT.AND P0, PT, R3, 1.00000001335143196e-10, PT ;  /* 0x2edbe6ff0300780b */ /* 0x004fda0003f04000 */
[----:B------:R-:W-:Y:S05]  /*00d0*/  @!P0 BRA `(.L_x_0) ;  /* 0x0000000000508947 */ /* 0x000fea0003800000 */
[----:B------:R-:W0:Y:S02]  /*00e0*/  LDC.64 R4, c[0x0][0x380] ;  /* 0x0000e000ff047b82 */ /* 0x000e240000000a00 */
[----:B0-----:R-:W-:-:S05]  /*00f0*/  IMAD.WIDE R4, R2, 0x4, R4 ;  /* 0x0000000402047825 */ /* 0x001fca00078e0204 */
[----:B------:R-:W2:Y:S01]  /*0100*/  LDG.E R0, desc[UR4][R4.64] ;  /* 0x0000000404007981 */ /* 0x000ea2000c1e1900 */
[----:B------:R-:W0:Y:S01]  /*0110*/  MUFU.RCP R6, R3 ;  /* 0x0000000300067308 */ /* 0x000e220000001000 */
[----:B------:R-:W-:Y:S01]  /*0120*/  BSSY.RECONVERGENT B0, `(.L_x_1) ;  /* 0x000000b000007945 */ /* 0x000fe20003800200 */
[----:B0-----:R-:W-:-:S04]  /*0130*/  FFMA R7, -R3, R6, 1 ;  /* 0x3f80000003077423 */ /* 0x001fc80000000106 */
[----:B------:R-:W-:Y:S02]  /*0140*/  FFMA R7, R6, R7, R6 ;  /* 0x0000000706077223 */ /* 0x000fe40000000006 */
[----:B--2---:R-:W0:Y:S02]  /*0150*/  FCHK P0, R0, R3 ;  /* 0x0000000300007302 */ /* 0x004e240000000000 */
[----:B------:R-:W-:-:S04]  /*0160*/  FFMA R6, R0, R7, RZ ;  /* 0x0000000700067223 */ /* 0x000fc800000000ff */
[----:B------:R-:W-:-:S04]  /*0170*/  FFMA R8, -R3, R6, R0 ;  /* 0x0000000603087223 */ /* 0x000fc80000000100 */
[----:B------:R-:W-:Y:S01]  /*0180*/  FFMA R7, R7, R8, R6 ;  /* 0x0000000807077223 */ /* 0x000fe20000000006 */
[----:B0-----:R-:W-:Y:S06]  /*0190*/  @!P0 BRA `(.L_x_2) ;  /* 0x00000000000c8947 */ /* 0x001fec0003800000 */
[----:B------:R-:W-:-:S07]  /*01a0*/  MOV R4, 0x1c0 ;  /* 0x000001c000047802 */ /* 0x000fce0000000f00 */
[----:B------:R-:W-:Y:S05]  /*01b0*/  CALL.REL.NOINC `($__internal_0_$__cuda_sm3x_div_rn_noftz_f32_slowpath) ;  /* 0x0000000000287944 */ /* 0x000fea0003c00000 */
[----:B------:R-:W-:-:S07]  /*01c0*/  IMAD.MOV.U32 R7, RZ, RZ, R0 ;  /* 0x000000ffff077224 */ /* 0x000fce00078e0000 */
.L_x_2:
[----:B------:R-:W-:Y:S05]  /*01d0*/  BSYNC.RECONVERGENT B0 ;  /* 0x0000000000007941 */ /* 0x000fea0003800200 */
.L_x_1:
[----:B------:R-:W0:Y:S02]  /*01e0*/  LDC.64 R4, c[0x0][0x390] ;  /* 0x0000e400ff047b82 */ /* 0x000e240000000a00 */
[----:B0-----:R-:W-:-:S05]  /*01f0*/  IMAD.WIDE R2, R2, 0x4, R4 ;  /* 0x0000000402027825 */ /* 0x001fca00078e0204 */
[----:B------:R-:W-:Y:S01]  /*0200*/  STG.E desc[UR4][R2.64], R7 ;  /* 0x0000000702007986 */ /* 0x000fe2000c101904 */
[----:B------:R-:W-:Y:S05]  /*0210*/  EXIT ;  /* 0x000000000000794d */ /* 0x000fea0003800000 */
.L_x_0:
[----:B------:R-:W0:Y:S02]  /*0220*/  LDC.64 R4, c[0x0][0x390] ;  /* 0x0000e400ff047b82 */ /* 0x000e240000000a00 */
[----:B0-----:R-:W-:-:S05]  /*0230*/  IMAD.WIDE R4, R2, 0x4, R4 ;  /* 0x0000000402047825 */ /* 0x001fca00078e0204 */
[----:B------:R-:W-:Y:S01]  /*0240*/  STG.E desc[UR4][R4.64], RZ ;  /* 0x000000ff04007986 */ /* 0x000fe2000c101904 */
[----:B------:R-:W-:Y:S05]  /*0250*/  EXIT ;  /* 0x000000000000794d */ /* 0x000fea0003800000 */
        .weak           $__internal_0_$__cuda_sm3x_div_rn_noftz_f32_slowpath
        .type           $__internal_0_$__cuda_sm3x_div_rn_noftz_f32_slowpath,@function
        .size           $__internal_0_$__cuda_sm3x_div_rn_noftz_f32_slowpath,(.L_x_43 - $__internal_0_$__cuda_sm3x_div_rn_noftz_f32_slowpath)
$__internal_0_$__cuda_sm3x_div_rn_noftz_f32_slowpath:
[--C-:B------:R-:W-:Y:S01]  /*0260*/  SHF.R.U32.HI R6, RZ, 0x17, R3.reuse ;  /* 0x00000017ff067819 */ /* 0x100fe20000011603 */
[----:B------:R-:W-:Y:S01]  /*0270*/  BSSY.RECONVERGENT B1, `(.L_x_3) ;  /* 0x0000064000017945 */ /* 0x000fe20003800200 */
[--C-:B------:R-:W-:Y:S01]  /*0280*/  SHF.R.U32.HI R5, RZ, 0x17, R0.reuse ;  /* 0x00000017ff057819 */ /* 0x100fe20000011600 */
[----:B------:R-:W-:Y:S01]  /*0290*/  IMAD.MOV.U32 R7, RZ, RZ, R0 ;  /* 0x000000ffff077224 */ /* 0x000fe200078e0000 */
[----:B------:R-:W-:Y:S01]  /*02a0*/  LOP3.LUT R6, R6, 0xff, RZ, 0xc0, !PT ;  /* 0x000000ff06067812 */ /* 0x000fe200078ec0ff */
[----:B------:R-:W-:Y:S01]  /*02b0*/  IMAD.MOV.U32 R8, RZ, RZ, R3 ;  /* 0x000000ffff087224 */ /* 0x000fe200078e0003 */
[----:B------:R-:W-:-:S03]  /*02c0*/  LOP3.LUT R5, R5, 0xff, RZ, 0xc0, !PT ;  /* 0x000000ff05057812 */ /* 0x000fc600078ec0ff */
[----:B------:R-:W-:Y:S02]  /*02d0*/  VIADD R11, R6, 0xffffffff ;  /* 0xffffffff060b7836 */ /* 0x000fe40000000000 */
[----:B------:R-:W-:-:S03]  /*02e0*/  VIADD R10, R5, 0xffffffff ;  /* 0xffffffff050a7836 */ /* 0x000fc60000000000 */
[----:B------:R-:W-:-:S04]  /*02f0*/  ISETP.GT.U32.AND P0, PT, R11, 0xfd, PT ;  /* 0x000000fd0b00780c */ /* 0x000fc80003f04070 */
[----:B------:R-:W-:-:S13]  /*0300*/  ISETP.GT.U32.OR P0, PT, R10, 0xfd, P0 ;  /* 0x000000fd0a00780c */ /* 0x000fda0000704470 */
[----:B------:R-:W-:Y:S01]  /*0310*/  @!P0 IMAD.MOV.U32 R9, RZ, RZ, RZ ;  /* 0x000000ffff098224 */ /* 0x000fe200078e00ff */
[----:B------:R-:W-:Y:S06]  /*0320*/  @!P0 BRA `(.L_x_4) ;  /* 0x00000000005c8947 */ /* 0x000fec0003800000 */
[----:B------:R-:W-:Y:S02]  /*0330*/  FSETP.GTU.FTZ.AND P0, PT, |R0|, +INF , PT ;  /* 0x7f8000000000780b */ /* 0x000fe40003f1c200 */
[----:B------:R-:W-:-:S04]  /*0340*/  FSETP.GTU.FTZ.AND P1, PT, |R3|, +INF , PT ;  /* 0x7f8000000300780b */ /* 0x000fc80003f3c200 */
[----:B------:R-:W-:-:S13]  /*0350*/  PLOP3.LUT P0, PT, P0, P1, PT, 0xf8, 0x8f ;  /* 0x00000000008f781c */ /* 0x000fda0000703f70 */
[----:B------:R-:W-:Y:S05]  /*0360*/  @P0 BRA `(.L_x_5) ;  /* 0x00000004004c0947 */ /* 0x000fea0003800000 */
[----:B------:R-:W-:-:S13]  /*0370*/  LOP3.LUT P0, RZ, R8, 0x7fffffff, R7, 0xc8, !PT ;  /* 0x7fffffff08ff7812 */ /* 0x000fda000780c807 */
[----:B------:R-:W-:Y:S05]  /*0380*/  @!P0 BRA `(.L_x_6) ;  /* 0x00000004003c8947 */ /* 0x000fea0003800000 */
[C---:B------:R-:W-:Y:S02]  /*0390*/  FSETP.NEU.FTZ.AND P2, PT, |R0|.reuse, +INF , PT ;  /* 0x7f8000000000780b */ /* 0x040fe40003f5d200 */
[----:B------:R-:W-:Y:S02]  /*03a0*/  FSETP.NEU.FTZ.AND P1, PT, |R3|, +INF , PT ;  /* 0x7f8000000300780b */ /* 0x000fe40003f3d200 */
[----:B------:R-:W-:-:S11]  /*03b0*/  FSETP.NEU.FTZ.AND P0, PT, |R0|, +INF , PT ;  /* 0x7f8000000000780b */ /* 0x000fd60003f1d200 */
[----:B------:R-:W-:Y:S05]  /*03c0*/  @!P1 BRA !P2, `(.L_x_6) ;  /* 0x00000004002c9947 */ /* 0x000fea0005000000 */
[----:B------:R-:W-:-:S04]  /*03d0*/  LOP3.LUT P2, RZ, R7, 0x7fffffff, RZ, 0xc0, !PT ;  /* 0x7fffffff07ff7812 */ /* 0x000fc8000784c0ff */
[----:B------:R-:W-:-:S13]  /*03e0*/  PLOP3.LUT P1, PT, P1, P2, PT, 0x2f, 0xf2 ;  /* 0x0000000000f2781c */ /* 0x000fda0000f24577 */
[----:B------:R-:W-:Y:S05]  /*03f0*/  @P1 BRA `(.L_x_7) ;  /* 0x0000000400181947 */ /* 0x000fea0003800000 */
[----:B------:R-:W-:-:S04]  /*0400*/  LOP3.LUT P1, RZ, R8, 0x7fffffff, RZ, 0xc0, !PT ;  /* 0x7fffffff08ff7812 */ /* 0x000fc8000782c0ff */
[----:B------:R-:W-:-:S13]  /*0410*/  PLOP3.LUT P0, PT, P0, P1, PT, 0x2f, 0xf2 ;  /* 0x0000000000f2781c */ /* 0x000fda0000702577 */
[----:B------:R-:W-:Y:S05]  /*0420*/  @P0 BRA `(.L_x_8) ;  /* 0x0000000400000947 */ /* 0x000fea0003800000 */
[----:B------:R-:W-:Y:S02]  /*0430*/  ISETP.GE.AND P0, PT, R10, RZ, PT ;  /* 0x000000ff0a00720c */ /* 0x000fe40003f06270 */
[----:B------:R-:W-:-:S11]  /*0440*/  ISETP.GE.AND P1, PT, R11, RZ, PT ;  /* 0x000000ff0b00720c */ /* 0x000fd60003f26270 */
[----:B------:R-:W-:Y:S02]  /*0450*/  @P0 IMAD.MOV.U32 R9, RZ, RZ, RZ ;  /* 0x000000ffff090224 */ /* 0x000fe400078e00ff */
[----:B------:R-:W-:Y:S01]  /*0460*/  @!P0 FFMA R7, R0, 1.84467440737095516160e+19, RZ ;  /* 0x5f80000000078823 */ /* 0x000fe200000000ff */
[----:B------:R-:W-:Y:S02]  /*0470*/  @!P0 IMAD.MOV.U32 R9, RZ, RZ, -0x40 ;  /* 0xffffffc0ff098424 */ /* 0x000fe400078e00ff */
[----:B------:R-:W-:Y:S02]  /*0480*/  @!P1 FFMA R8, R3, 1.84467440737095516160e+19, RZ ;  /* 0x5f80000003089823 */ /* 0x000fe400000000ff */
[----:B------:R-:W-:-:S07]  /*0490*/  @!P1 VIADD R9, R9, 0x40 ;  /* 0x0000004009099836 */ /* 0x000fce0000000000 */
.L_x_4:
[----:B------:R-:W-:Y:S01]  /*04a0*/  LEA R3, R6, 0xc0800000, 0x17 ;  /* 0xc080000006037811 */ /* 0x000fe200078eb8ff */
[----:B------:R-:W-:Y:S01]  /*04b0*/  VIADD R5, R5, 0xffffff81 ;  /* 0xffffff8105057836 */ /* 0x000fe20000000000 */
[----:B------:R-:W-:Y:S03]  /*04c0*/  BSSY.RECONVERGENT B2, `(.L_x_9) ;  /* 0x0000035000027945 */ /* 0x000fe60003800200 */
[----:B------:R-:W-:Y:S01]  /*04d0*/  IMAD.IADD R3, R8, 0x1, -R3 ;  /* 0x0000000108037824 */ /* 0x000fe200078e0a03 */
[C---:B------:R-:W-:Y:S01]  /*04e0*/  IADD3 R6, PT, PT, R5.reuse, 0x7f, -R6 ;  /* 0x0000007f05067810 */ /* 0x040fe20007ffe806 */
[----:B------:R-:W-:Y:S02]  /*04f0*/  IMAD R0, R5, -0x800000, R7 ;  /* 0xff80000005007824 */ /* 0x000fe400078e0207 */
[----:B------:R-:W0:Y:S01]  /*0500*/  MUFU.RCP R8, R3 ;  /* 0x0000000300087308 */ /* 0x000e220000001000 */
[----:B------:R-:W-:Y:S01]  /*0510*/  FADD.FTZ R11, -R3, -RZ ;  /* 0x800000ff030b7221 */ /* 0x000fe20000010100 */
[----:B------:R-:W-:-:S03]  /*0520*/  IMAD.IADD R6, R6, 0x1, R9 ;  /* 0x0000000106067824 */ /* 0x000fc600078e0209 */
[----:B0-----:R-:W-:-:S04]  /*0530*/  FFMA R13, R8, R11, 1 ;  /* 0x3f800000080d7423 */ /* 0x001fc8000000000b */
[----:B------:R-:W-:-:S04]  /*0540*/  FFMA R10, R8, R13, R8 ;  /* 0x0000000d080a7223 */ /* 0x000fc80000000008 */
[----:B------:R-:W-:-:S04]  /*0550*/  FFMA R7, R0, R10, RZ ;  /* 0x0000000a00077223 */ /* 0x000fc800000000ff */
[----:B------:R-:W-:-:S04]  /*0560*/  FFMA R8, R11, R7, R0 ;  /* 0x000000070b087223 */ /* 0x000fc80000000000 */
[----:B------:R-:W-:-:S04]  /*0570*/  FFMA R7, R10, R8, R7 ;  /* 0x000000080a077223 */ /* 0x000fc80000000007 */
[----:B------:R-:W-:-:S04]  /*0580*/  FFMA R8, R11, R7, R0 ;  /* 0x000000070b087223 */ /* 0x000fc80000000000 */
[----:B------:R-:W-:-:S05]  /*0590*/  FFMA R0, R10, R8, R7 ;  /* 0x000000080a007223 */ /* 0x000fca0000000007 */
[----:B------:R-:W-:-:S04]  /*05a0*/  SHF.R.U32.HI R3, RZ, 0x17, R0 ;  /* 0x00000017ff037819 */ /* 0x000fc80000011600 */
[----:B------:R-:W-:-:S05]  /*05b0*/  LOP3.LUT R3, R3, 0xff, RZ, 0xc0, !PT ;  /* 0x000000ff03037812 */ /* 0x000fca00078ec0ff */
[----:B------:R-:W-:-:S04]  /*05c0*/  IMAD.IADD R9, R3, 0x1, R6 ;  /* 0x0000000103097824 */ /* 0x000fc800078e0206 */
[----:B------:R-:W-:-:S05]  /*05d0*/  VIADD R3, R9, 0xffffffff ;  /* 0xffffffff09037836 */ /* 0x000fca0000000000 */
[----:B------:R-:W-:-:S13]  /*05e0*/  ISETP.GE.U32.AND P0, PT, R3, 0xfe, PT ;  /* 0x000000fe0300780c */ /* 0x000fda0003f06070 */
[----:B------:R-:W-:Y:S05]  /*05f0*/  @!P0 BRA `(.L_x_10) ;  /* 0x0000000000808947 */ /* 0x000fea0003800000 */
[----:B------:R-:W-:-:S13]  /*0600*/  ISETP.GT.AND P0, PT, R9, 0xfe, PT ;  /* 0x000000fe0900780c */ /* 0x000fda0003f04270 */
[----:B------:R-:W-:Y:S05]  /*0610*/  @P0 BRA `(.L_x_11) ;  /* 0x00000000006c0947 */ /* 0x000fea0003800000 */
[----:B------:R-:W-:-:S13]  /*0620*/  ISETP.GE.AND P0, PT, R9, 0x1, PT ;  /* 0x000000010900780c */ /* 0x000fda0003f06270 */
[----:B------:R-:W-:Y:S05]  /*0630*/  @P0 BRA `(.L_x_12) ;  /* 0x0000000000740947 */ /* 0x000fea0003800000 */
[----:B------:R-:W-:Y:S02]  /*0640*/  ISETP.GE.AND P0, PT, R9, -0x18, PT ;  /* 0xffffffe80900780c */ /* 0x000fe40003f06270 */
[----:B------:R-:W-:-:S11]  /*0650*/  LOP3.LUT R0, R0, 0x80000000, RZ, 0xc0, !PT ;  /* 0x8000000000007812 */ /* 0x000fd600078ec0ff */
[----:B------:R-:W-:Y:S05]  /*0660*/  @!P0 BRA `(.L_x_12) ;  /* 0x0000000000688947 */ /* 0x000fea0003800000 */
[CCC-:B------:R-:W-:Y:S01]  /*0670*/  FFMA.RZ R3, R10.reuse, R8.reuse, R7.reuse ;  /* 0x000000080a037223 */ /* 0x1c0fe2000000c007 */
[CCC-:B------:R-:W-:Y:S01]  /*0680*/  FFMA.RM R6, R10.reuse, R8.reuse, R7.reuse ;  /* 0x000000080a067223 */ /* 0x1c0fe20000004007 */
[C---:B------:R-:W-:Y:S02]  /*0690*/  ISETP.NE.AND P2, PT, R9.reuse, RZ, PT ;  /* 0x000000ff0900720c */ /* 0x040fe40003f45270 */
[----:B------:R-:W-:Y:S02]  /*06a0*/  ISETP.NE.AND P1, PT, R9, RZ, PT ;  /* 0x000000ff0900720c */ /* 0x000fe40003f25270 */
[----:B------:R-:W-:Y:S01]  /*06b0*/  LOP3.LUT R5, R3, 0x7fffff, RZ, 0xc0, !PT ;  /* 0x007fffff03057812 */ /* 0x000fe200078ec0ff */
[----:B------:R-:W-:Y:S01]  /*06c0*/  FFMA.RP R3, R10, R8, R7 ;  /* 0x000000080a037223 */ /* 0x000fe20000008007 */
[----:B------:R-:W-:Y:S02]  /*06d0*/  VIADD R8, R9, 0x20 ;  /* 0x0000002009087836 */ /* 0x000fe40000000000 */
[----:B------:R-:W-:Y:S01]  /*06e0*/  LOP3.LUT R5, R5, 0x800000, RZ, 0xfc, !PT ;  /* 0x0080000005057812 */ /* 0x000fe200078efcff */
[----:B------:R-:W-:Y:S01]  /*06f0*/  IMAD.MOV R7, RZ, RZ, -R9 ;  /* 0x000000ffff077224 */ /* 0x000fe200078e0a09 */
[----:B------:R-:W-:-:S02]  /*0700*/  FSETP.NEU.FTZ.AND P0, PT, R3, R6, PT ;  /* 0x000000060300720b */ /* 0x000fc40003f1d000 */
[----:B------:R-:W-:Y:S02]  /*0710*/  SHF.L.U32 R8, R5, R8, RZ ;  /* 0x0000000805087219 */ /* 0x000fe400000006ff */
[----:B------:R-:W-:Y:S02]  /*0720*/  SEL R6, R7, RZ, P2 ;  /* 0x000000ff07067207 */ /* 0x000fe40001000000 */
[----:B------:R-:W-:Y:S02]  /*0730*/  ISETP.NE.AND P1, PT, R8, RZ, P1 ;  /* 0x000000ff0800720c */ /* 0x000fe40000f25270 */
[----:B------:R-:W-:Y:S02]  /*0740*/  SHF.R.U32.HI R6, RZ, R6, R5 ;  /* 0x00000006ff067219 */ /* 0x000fe40000011605 */
[----:B------:R-:W-:Y:S02]  /*0750*/  PLOP3.LUT P0, PT, P0, P1, PT, 0xf8, 0x8f ;  /* 0x00000000008f781c */ /* 0x000fe40000703f70 */
[----:B------:R-:W-:-:S02]  /*0760*/  SHF.R.U32.HI R8, RZ, 0x1, R6 ;  /* 0x00000001ff087819 */ /* 0x000fc40000011606 */
[----:B------:R-:W-:-:S04]  /*0770*/  SEL R3, RZ, 0x1, !P0 ;  /* 0x00000001ff037807 */ /* 0x000fc80004000000 */
[----:B------:R-:W-:-:S04]  /*0780*/  LOP3.LUT R3, R3, 0x1, R8, 0xf8, !PT ;  /* 0x0000000103037812 */ /* 0x000fc800078ef808 */
[----:B------:R-:W-:-:S05]  /*0790*/  LOP3.LUT R3, R3, R6, RZ, 0xc0, !PT ;  /* 0x0000000603037212 */ /* 0x000fca00078ec0ff */
[----:B------:R-:W-:-:S05]  /*07a0*/  IMAD.IADD R3, R8, 0x1, R3 ;  /* 0x0000000108037824 */ /* 0x000fca00078e0203 */
[----:B------:R-:W-:Y:S01]  /*07b0*/  LOP3.LUT R0, R3, R0, RZ, 0xfc, !PT ;  /* 0x0000000003007212 */ /* 0x000fe200078efcff */
[----:B------:R-:W-:Y:S06]  /*07c0*/  BRA `(.L_x_12) ;  /* 0x0000000000107947 */ /* 0x000fec0003800000 */
.L_x_11:
[----:B------:R-:W-:-:S04]  /*07d0*/  LOP3.LUT R0, R0, 0x80000000, RZ, 0xc0, !PT ;  /* 0x8000000000007812 */ /* 0x000fc800078ec0ff */
[----:B------:R-:W-:Y:S01]  /*07e0*/  LOP3.LUT R0, R0, 0x7f800000, RZ, 0xfc, !PT ;  /* 0x7f80000000007812 */ /* 0x000fe200078efcff */
[----:B------:R-:W-:Y:S06]  /*07f0*/  BRA `(.L_x_12) ;  /* 0x0000000000047947 */ /* 0x000fec0003800000 */
.L_x_10:
[----:B------:R-:W-:-:S07]  /*0800*/  IMAD R0, R6, 0x800000, R0 ;  /* 0x0080000006007824 */ /* 0x000fce00078e0200 */
.L_x_12:
[----:B------:R-:W-:Y:S05]  /*0810*/  BSYNC.RECONVERGENT B2 ;  /* 0x0000000000027941 */ /* 0x000fea0003800200 */
.L_x_9:
[----:B------:R-:W-:Y:S05]  /*0820*/  BRA `(.L_x_13) ;  /* 0x0000000000207947 */ /* 0x000fea0003800000 */
.L_x_8:
[----:B------:R-:W-:-:S04]  /*0830*/  LOP3.LUT R0, R8, 0x80000000, R7, 0x48, !PT ;  /* 0x8000000008007812 */ /* 0x000fc800078e4807 */
[----:B------:R-:W-:Y:S01]  /*0840*/  LOP3.LUT R0, R0, 0x7f800000, RZ, 0xfc, !PT ;  /* 0x7f80000000007812 */ /* 0x000fe200078efcff */
[----:B------:R-:W-:Y:S06]  /*0850*/  BRA `(.L_x_13) ;  /* 0x0000000000147947 */ /* 0x000fec0003800000 */
.L_x_7:
[----:B------:R-:W-:Y:S01]  /*0860*/  LOP3.LUT R0, R8, 0x80000000, R7, 0x48, !PT ;  /* 0x8000000008007812 */ /* 0x000fe200078e4807 */
[----:B------:R-:W-:Y:S06]  /*0870*/  BRA `(.L_x_13) ;  /* 0x00000000000c7947 */ /* 0x000fec0003800000 */
.L_x_6:
[----:B------:R-:W0:Y:S01]  /*0880*/  MUFU.RSQ R0, -QNAN ;  /* 0xffc0000000007908 */ /* 0x000e220000001400 */
[----:B------:R-:W-:Y:S05]  /*0890*/  BRA `(.L_x_13) ;  /* 0x0000000000047947 */ /* 0x000fea0003800000 */
.L_x_5:
[----:B------:R-:W-:-:S07]  /*08a0*/  FADD.FTZ R0, R0, R3 ;  /* 0x0000000300007221 */ /* 0x000fce0000010000 */
.L_x_13:
[----:B------:R-:W-:Y:S05]  /*08b0*/  BSYNC.RECONVERGENT B1 ;  /* 0x0000000000017941 */ /* 0x000fea0003800200 */
.L_x_3:
[----:B------:R-:W-:-:S04]  /*08c0*/  IMAD.MOV.U32 R5, RZ, RZ, 0x0 ;  /* 0x00000000ff057424 */ /* 0x000fc800078e00ff */
[----:B0-----:R-:W-:Y:S05]  /*08d0*/  RET.REL.NODEC R4 `(_Z20summationLayerKernelPfS_S_i) ;  /* 0xfffffff404c87950 */ /* 0x001fea0003c3ffff */
.L_x_14:
[----:B------:R-:W-:-:S00]  /*08e0*/  BRA `(.L_x_14) ;  /* 0xfffffffc00fc7947 */ /* 0x000fc0000383ffff */
[----:B------:R-:W-:-:S00]  /*08f0*/  NOP ;  /* 0x0000000000007918 */ /* 0x000fc00000000000 */
        /* <DEDUP_REMOVED lines=8> */
.L_x_43:


//--------------------- .text._Z18patternLayerKernelPKfS0_S0_PfS1_10GRNNParamsi --------------------------
	.section	.text._Z18patternLayerKernelPKfS0_S0_PfS1_10GRNNParamsi,"ax",@progbits
	.align	128
        .global         _Z18patternLayerKernelPKfS0_S0_PfS1_10GRNNParamsi
        .type           _Z18patternLayerKernelPKfS0_S0_PfS1_10GRNNParamsi,@function
        .size           _Z18patternLayerKernelPKfS0_S0_PfS1_10GRNNParamsi,(.L_x_44 - _Z18patternLayerKernelPKfS0_S0_PfS1_10GRNNParamsi)
        .other          _Z18patternLayerKernelPKfS0_S0_PfS1_10GRNNParamsi,@"STO_CUDA_ENTRY STV_DEFAULT"
_Z18patternLayerKernelPKfS0_S0_PfS1_10GRNNParamsi:
.text._Z18patternLayerKernelPKfS0_S0_PfS1_10GRNNParamsi:
        /* <DEDUP_REMOVED lines=8> */
[----:B------:R-:W0:Y:S01]  /*0080*/  LDCU UR4, c[0x0][0x3ac] ;  /* 0x00007580ff0477ac */ /* 0x000e220008000800 */
[----:B------:R-:W-:Y:S01]  /*0090*/  HFMA2 R7, -RZ, RZ, 0, 0 ;  /* 0x00000000ff077431 */ /* 0x000fe200000001ff */
[----:B------:R-:W-:Y:S01]  /*00a0*/  MOV R8, RZ ;  /* 0x000000ff00087202 */ /* 0x000fe20000000f00 */
[----:B------:R-:W1:Y:S01]  /*00b0*/  LDCU.64 UR10, c[0x0][0x358] ;  /* 0x00006b00ff0a77ac */ /* 0x000e620008000a00 */
[----:B0-----:R-:W-:-:S09]  /*00c0*/  UISETP.GE.AND UP0, UPT, UR4, 0x1, UPT ;  /* 0x000000010400788c */ /* 0x001fd2000bf06270 */
[----:B-1----:R-:W-:Y:S05]  /*00d0*/  BRA.U !UP0, `(.L_x_15) ;  /* 0x0000001508187547 */ /* 0x002fea000b800000 */
[----:B------:R-:W0:Y:S01]  /*00e0*/  LDCU UR5, c[0x0][0x3b0] ;  /* 0x00007600ff0577ac */ /* 0x000e220008000800 */
[----:B------:R-:W1:Y:S01]  /*00f0*/  LDC R3, c[0x0][0x3a8] ;  /* 0x0000ea00ff037b82 */ /* 0x000e620000000800 */
[----:B0-----:R-:W-:Y:S01]  /*0100*/  UISETP.GE.AND UP0, UPT, UR5, 0x1, UPT ;  /* 0x000000010500788c */ /* 0x001fe2000bf06270 */
[----:B-1----:R-:W-:-:S04]  /*0110*/  FADD R0, R3, R3 ;  /* 0x0000000303007221 */ /* 0x002fc80000000000 */
[----:B------:R-:W-:-:S04]  /*0120*/  FMUL R0, R0, R3 ;  /* 0x0000000300007220 */ /* 0x000fc80000400000 */
[----:B------:R-:W-:Y:S05]  /*0130*/  BRA.U !UP0, `(.L_x_16) ;  /* 0x0000000908987547 */ /* 0x000fea000b800000 */
[----:B------:R-:W-:Y:S01]  /*0140*/  HFMA2 R8, -RZ, RZ, 0, 0 ;  /* 0x00000000ff087431 */ /* 0x000fe200000001ff */
[----:B------:R-:W-:Y:S01]  /*0150*/  ULOP3.LUT UR4, UR5, 0x7ffffff8, URZ, 0xc0, !UPT ;  /* 0x7ffffff805047892 */ /* 0x000fe2000f8ec0ff */
[----:B------:R-:W-:Y:S02]  /*0160*/  HFMA2 R7, -RZ, RZ, 0, 0 ;  /* 0x00000000ff077431 */ /* 0x000fe400000001ff */
[----:B------:R-:W-:Y:S01]  /*0170*/  IMAD R9, R6, UR5, RZ ;  /* 0x0000000506097c24 */ /* 0x000fe2000f8e02ff */
[----:B------:R-:W-:Y:S01]  /*0180*/  MOV R10, RZ ;  /* 0x000000ff000a7202 */ /* 0x000fe20000000f00 */
[----:B------:R-:W-:Y:S02]  /*0190*/  ULOP3.LUT UR8, UR5, 0x7, URZ, 0xc0, !UPT ;  /* 0x0000000705087892 */ /* 0x000fe4000f8ec0ff */
[----:B------:R-:W-:-:S12]  /*01a0*/  UIADD3 UR6, UPT, UPT, -UR4, URZ, URZ ;  /* 0x000000ff04067290 */ /* 0x000fd8000fffe1ff */
.L_x_24:
[----:B------:R-:W0:Y:S01]  /*01b0*/  LDCU UR5, c[0x0][0x3b0] ;  /* 0x00007600ff0577ac */ /* 0x000e220008000800 */
[----:B------:R-:W-:Y:S01]  /*01c0*/  MOV R11, RZ ;  /* 0x000000ff000b7202 */ /* 0x000fe20000000f00 */
[----:B------:R-:W-:Y:S01]  /*01d0*/  UMOV UR4, URZ ;  /* 0x000000ff00047c82 */ /* 0x000fe20008000000 */
[----:B0-----:R-:W-:Y:S02]  /*01e0*/  UISETP.GE.U32.AND UP0, UPT, UR5, 0x8, UPT ;  /* 0x000000080500788c */ /* 0x001fe4000bf06070 */
[----:B------:R-:W-:-:S07]  /*01f0*/  IMAD R12, R10, UR5, RZ ;  /* 0x000000050a0c7c24 */ /* 0x000fce000f8e02ff */
[----:B------:R-:W-:Y:S05]  /*0200*/  BRA.U !UP0, `(.L_x_17) ;  /* 0x0000000108c47547 */ /* 0x000fea000b800000 */
[----:B------:R-:W0:Y:S01]  /*0210*/  LDC.64 R2, c[0x0][0x380] ;  /* 0x0000e000ff027b82 */ /* 0x000e220000000a00 */
[----:B------:R-:W-:Y:S01]  /*0220*/  MOV R11, RZ ;  /* 0x000000ff000b7202 */ /* 0x000fe20000000f00 */
[----:B------:R-:W-:Y:S01]  /*0230*/  ULOP3.LUT UR7, UR5, 0x7ffffff8, URZ, 0xc0, !UPT ;  /* 0x7ffffff805077892 */ /* 0x000fe2000f8ec0ff */
[----:B------:R-:W-:Y:S01]  /*0240*/  MOV R13, R9 ;  /* 0x00000009000d7202 */ /* 0x000fe20000000f00 */
[----:B------:R-:W-:Y:S01]  /*0250*/  UMOV UR4, UR6 ;  /* 0x0000000600047c82 */ /* 0x000fe20008000000 */
[----:B0-----:R-:W-:-:S03]  /*0260*/  IMAD.WIDE.U32 R2, R12, 0x4, R2 ;  /* 0x000000040c027825 */ /* 0x001fc600078e0002 */
[----:B------:R-:W-:-:S04]  /*0270*/  IADD3 R2, P0, PT, R2, 0x10, RZ ;  /* 0x0000001002027810 */ /* 0x000fc80007f1e0ff */
[----:B------:R-:W-:-:S09]  /*0280*/  IADD3.X R3, PT, PT, RZ, R3, RZ, P0, !PT ;  /* 0x00000003ff037210 */ /* 0x000fd200007fe4ff */
.L_x_18:
[----:B------:R-:W0:Y:S01]  /*0290*/  LDC.64 R4, c[0x0][0x390] ;  /* 0x0000e400ff047b82 */ /* 0x000e220000000a00 */
[----:B------:R-:W2:Y:S04]  /*02a0*/  LDG.E R25, desc[UR10][R2.64+-0x10] ;  /* 0xfffff00a02197981 */ /* 0x000ea8000c1e1900 */
[----:B------:R-:W3:Y:S04]  /*02b0*/  LDG.E R23, desc[UR10][R2.64+-0xc] ;  /* 0xfffff40a02177981 */ /* 0x000ee8000c1e1900 */
[----:B------:R-:W4:Y:S04]  /*02c0*/  LDG.E R21, desc[UR10][R2.64+-0x8] ;  /* 0xfffff80a02157981 */ /* 0x000f28000c1e1900 */
[----:B------:R-:W5:Y:S04]  /*02d0*/  LDG.E R19, desc[UR10][R2.64+-0x4] ;  /* 0xfffffc0a02137981 */ /* 0x000f68000c1e1900 */
[----:B------:R-:W5:Y:S04]  /*02e0*/  LDG.E R17, desc[UR10][R2.64] ;  /* 0x0000000a02117981 */ /* 0x000f68000c1e1900 */
[----:B------:R-:W5:Y:S01]  /*02f0*/  LDG.E R15, desc[UR10][R2.64+0x4] ;  /* 0x0000040a020f7981 */ /* 0x000f62000c1e1900 */
[----:B0-----:R-:W-:-:S03]  /*0300*/  IMAD.WIDE R4, R13, 0x4, R4 ;  /* 0x000000040d047825 */ /* 0x001fc600078e0204 */
[----:B------:R-:W5:Y:S04]  /*0310*/  LDG.E R26, desc[UR10][R2.64+0xc] ;  /* 0x00000c0a021a7981 */ /* 0x000f68000c1e1900 */
[----:B------:R-:W2:Y:S04]  /*0320*/  LDG.E R24, desc[UR10][R4.64] ;  /* 0x0000000a04187981 */ /* 0x000ea8000c1e1900 */
[----:B------:R-:W3:Y:S04]  /*0330*/  LDG.E R14, desc[UR10][R4.64+0x4] ;  /* 0x0000040a040e7981 */ /* 0x000ee8000c1e1900 */
[----:B------:R-:W4:Y:S04]  /*0340*/  LDG.E R22, desc[UR10][R4.64+0x8] ;  /* 0x0000080a04167981 */ /* 0x000f28000c1e1900 */
[----:B------:R-:W5:Y:S04]  /*0350*/  LDG.E R20, desc[UR10][R4.64+0xc] ;  /* 0x00000c0a04147981 */ /* 0x000f68000c1e1900 */
[----:B------:R-:W5:Y:S04]  /*0360*/  LDG.E R18, desc[UR10][R4.64+0x10] ;  /* 0x0000100a04127981 */ /* 0x000f68000c1e1900 */
[----:B------:R-:W5:Y:S04]  /*0370*/  LDG.E R16, desc[UR10][R4.64+0x14] ;  /* 0x0000140a04107981 */ /* 0x000f68000c1e1900 */
[----:B------:R-:W5:Y:S01]  /*0380*/  LDG.E R27, desc[UR10][R4.64+0x1c] ;  /* 0x00001c0a041b7981 */ /* 0x000f62000c1e1900 */
[----:B--2---:R-:W-:-:S03]  /*0390*/  FADD R28, R24, -R25 ;  /* 0x80000019181c7221 */ /* 0x004fc60000000000 */
[----:B------:R0:W2:Y:S04]  /*03a0*/  LDG.E R24, desc[UR10][R2.64+0x8] ;  /* 0x0000080a02187981 */ /* 0x0000a8000c1e1900 */
[----:B------:R-:W2:Y:S01]  /*03b0*/  LDG.E R25, desc[UR10][R4.64+0x18] ;  /* 0x0000180a04197981 */ /* 0x000ea2000c1e1900 */
[----:B------:R-:W-:Y:S01]  /*03c0*/  FFMA R11, R28, R28, R11 ;  /* 0x0000001c1c0b7223 */ /* 0x000fe2000000000b */
[----:B---3--:R-:W-:Y:S01]  /*03d0*/  FADD R14, R14, -R23 ;  /* 0x800000170e0e7221 */ /* 0x008fe20000000000 */
[----:B----4-:R-:W-:-:S03]  /*03e0*/  FADD R22, R22, -R21 ;  /* 0x8000001516167221 */ /* 0x010fc60000000000 */
[----:B------:R-:W-:Y:S01]  /*03f0*/  FFMA R11, R14, R14, R11 ;  /* 0x0000000e0e0b7223 */ /* 0x000fe2000000000b */
[----:B-----5:R-:W-:-:S03]  /*0400*/  FADD R20, R20, -R19 ;  /* 0x8000001314147221 */ /* 0x020fc60000000000 */
[----:B------:R-:W-:Y:S01]  /*0410*/  FFMA R11, R22, R22, R11 ;  /* 0x00000016160b7223 */ /* 0x000fe2000000000b */
[----:B------:R-:W-:Y:S01]  /*0420*/  FADD R18, R18, -R17 ;  /* 0x8000001112127221 */ /* 0x000fe20000000000 */
[----:B------:R-:W-:Y:S02]  /*0430*/  UIADD3 UR4, UPT, UPT, UR4, 0x8, URZ ;  /* 0x0000000804047890 */ /* 0x000fe4000fffe0ff */
[----:B------:R-:W-:Y:S01]  /*0440*/  FFMA R11, R20, R20, R11 ;  /* 0x00000014140b7223 */ /* 0x000fe2000000000b */
[----:B------:R-:W-:Y:S01]  /*0450*/  FADD R16, R16, -R15 ;  /* 0x8000000f10107221 */ /* 0x000fe20000000000 */
[----:B------:R-:W-:Y:S02]  /*0460*/  UISETP.NE.AND UP0, UPT, UR4, URZ, UPT ;  /* 0x000000ff0400728c */ /* 0x000fe4000bf05270 */
[----:B------:R-:W-:-:S04]  /*0470*/  FFMA R11, R18, R18, R11 ;  /* 0x00000012120b7223 */ /* 0x000fc8000000000b */
[----:B------:R-:W-:Y:S01]  /*0480*/  FFMA R11, R16, R16, R11 ;  /* 0x00000010100b7223 */ /* 0x000fe2000000000b */
[----:B0-----:R-:W-:Y:S01]  /*0490*/  IADD3 R2, P0, PT, R2, 0x20, RZ ;  /* 0x0000002002027810 */ /* 0x001fe20007f1e0ff */
[----:B------:R-:W-:Y:S01]  /*04a0*/  FADD R26, R27, -R26 ;  /* 0x8000001a1b1a7221 */ /* 0x000fe20000000000 */
[----:B------:R-:W-:Y:S02]  /*04b0*/  IADD3 R13, PT, PT, R13, 0x8, RZ ;  /* 0x000000080d0d7810 */ /* 0x000fe40007ffe0ff */
[----:B------:R-:W-:Y:S01]  /*04c0*/  IADD3.X R3, PT, PT, RZ, R3, RZ, P0, !PT ;  /* 0x00000003ff037210 */ /* 0x000fe200007fe4ff */
[----:B--2---:R-:W-:-:S04]  /*04d0*/  FADD R24, R25, -R24 ;  /* 0x8000001819187221 */ /* 0x004fc80000000000 */
[----:B------:R-:W-:-:S04]  /*04e0*/  FFMA R11, R24, R24, R11 ;  /* 0x00000018180b7223 */ /* 0x000fc8000000000b */
[----:B------:R-:W-:Y:S01]  /*04f0*/  FFMA R11, R26, R26, R11 ;  /* 0x0000001a1a0b7223 */ /* 0x000fe2000000000b */
[----:B------:R-:W-:Y:S06]  /*0500*/  BRA.U UP0, `(.L_x_18) ;  /* 0xfffffffd00607547 */ /* 0x000fec000b83ffff */
[----:B------:R-:W-:-:S05]  /*0510*/  UMOV UR4, UR7 ;  /* 0x0000000700047c82 */ /* 0x000fca0008000000 */
.L_x_17:
[----:B------:R-:W-:-:S09]  /*0520*/  UISETP.NE.AND UP0, UPT, UR8, URZ, UPT ;  /* 0x000000ff0800728c */ /* 0x000fd2000bf05270 */
[----:B------:R-:W-:Y:S05]  /*0530*/  BRA.U !UP0, `(.L_x_19) ;  /* 0x0000000508107547 */ /* 0x000fea000b800000 */
[----:B------:R-:W-:Y:S02]  /*0540*/  UIADD3 UR7, UPT, UPT, UR8, -0x1, URZ ;  /* 0xffffffff08077890 */ /* 0x000fe4000fffe0ff */
[----:B------:R-:W-:Y:S02]  /*0550*/  ULOP3.LUT UP1, UR9, UR5, 0x3, URZ, 0xc0, !UPT ;  /* 0x0000000305097892 */ /* 0x000fe4000f82c0ff */
[----:B------:R-:W-:-:S09]  /*0560*/  UISETP.GE.U32.AND UP0, UPT, UR7, 0x3, UPT ;  /* 0x000000030700788c */ /* 0x000fd2000bf06070 */
[----:B------:R-:W-:Y:S05]  /*0570*/  BRA.U !UP0, `(.L_x_20) ;  /* 0x0000000108707547 */ /* 0x000fea000b800000 */
[----:B------:R-:W0:Y:S01]  /*0580*/  LDC.64 R4, c[0x0][0x390] ;  /* 0x0000e400ff047b82 */ /* 0x000e220000000a00 */
[----:B------:R-:W-:Y:S02]  /*0590*/  IADD3 R13, PT, PT, R9, UR4, RZ ;  /* 0x00000004090d7c10 */ /* 0x000fe4000fffe0ff */
[C---:B------:R-:W-:Y:S02]  /*05a0*/  IADD3 R17, PT, PT, R12.reuse, UR4, RZ ;  /* 0x000000040c117c10 */ /* 0x040fe4000fffe0ff */
[----:B------:R-:W-:-:S03]  /*05b0*/  IADD3 R16, P0, PT, R12, UR4, RZ ;  /* 0x000000040c107c10 */ /* 0x000fc6000ff1e0ff */
[----:B------:R-:W1:Y:S08]  /*05c0*/  LDC.64 R14, c[0x0][0x380] ;  /* 0x0000e000ff0e7b82 */ /* 0x000e700000000a00 */
[----:B------:R-:W2:Y:S01]  /*05d0*/  LDC.64 R2, c[0x0][0x380] ;  /* 0x0000e000ff027b82 */ /* 0x000ea20000000a00 */
[----:B0-----:R-:W-:Y:S01]  /*05e0*/  IMAD.WIDE R4, R13, 0x4, R4 ;  /* 0x000000040d047825 */ /* 0x001fe200078e0204 */
[----:B------:R-:W-:-:S04]  /*05f0*/  IADD3.X R13, PT, PT, RZ, RZ, RZ, P0, !PT ;  /* 0x000000ffff0d7210 */ /* 0x000fc800007fe4ff */
[----:B------:R-:W3:Y:S01]  /*0600*/  LDG.E R19, desc[UR10][R4.64+0x8] ;  /* 0x0000080a04137981 */ /* 0x000ee2000c1e1900 */
[----:B-1----:R-:W-:-:S03]  /*0610*/  IMAD.WIDE.U32 R14, R17, 0x4, R14 ;  /* 0x00000004110e7825 */ /* 0x002fc600078e000e */
[----:B------:R-:W4:Y:S04]  /*0620*/  LDG.E R21, desc[UR10][R4.64+0xc] ;  /* 0x00000c0a04157981 */ /* 0x000f28000c1e1900 */
[----:B------:R-:W5:Y:S01]  /*0630*/  LDG.E R17, desc[UR10][R4.64+0x4] ;  /* 0x0000040a04117981 */ /* 0x000f62000c1e1900 */
[----:B--2---:R-:W-:-:S03]  /*0640*/  LEA R2, P0, R16, R2, 0x2 ;  /* 0x0000000210027211 */ /* 0x004fc600078010ff */
[----:B------:R-:W2:Y:S01]  /*0650*/  LDG.E R14, desc[UR10][R14.64] ;  /* 0x0000000a0e0e7981 */ /* 0x000ea2000c1e1900 */
[----:B------:R-:W-:-:S03]  /*0660*/  LEA.HI.X R3, R16, R3, R13, 0x2, P0 ;  /* 0x0000000310037211 */ /* 0x000fc600000f140d */
[----:B------:R-:W2:Y:S04]  /*0670*/  LDG.E R13, desc[UR10][R4.64] ;  /* 0x0000000a040d7981 */ /* 0x000ea8000c1e1900 */
[----:B------:R-:W5:Y:S04]  /*0680*/  LDG.E R18, desc[UR10][R2.64+0x4] ;  /* 0x0000040a02127981 */ /* 0x000f68000c1e1900 */
[----:B------:R-:W3:Y:S04]  /*0690*/  LDG.E R20, desc[UR10][R2.64+0x8] ;  /* 0x0000080a02147981 */ /* 0x000ee8000c1e1900 */
[----:B------:R-:W4:Y:S01]  /*06a0*/  LDG.E R22, desc[UR10][R2.64+0xc] ;  /* 0x00000c0a02167981 */ /* 0x000f22000c1e1900 */
[----:B------:R-:W-:Y:S01]  /*06b0*/  UIADD3 UR4, UPT, UPT, UR4, 0x4, URZ ;  /* 0x0000000404047890 */ /* 0x000fe2000fffe0ff */
[----:B--2---:R-:W-:-:S04]  /*06c0*/  FADD R16, R13, -R14 ;  /* 0x8000000e0d107221 */ /* 0x004fc80000000000 */
[----:B------:R-:W-:Y:S01]  /*06d0*/  FFMA R11, R16, R16, R11 ;  /* 0x00000010100b7223 */ /* 0x000fe2000000000b */
[----:B-----5:R-:W-:Y:S01]  /*06e0*/  FADD R18, R17, -R18 ;  /* 0x8000001211127221 */ /* 0x020fe20000000000 */
[----:B---3--:R-:W-:-:S03]  /*06f0*/  FADD R20, R19, -R20 ;  /* 0x8000001413147221 */ /* 0x008fc60000000000 */
[----:B------:R-:W-:Y:S01]  /*0700*/  FFMA R11, R18, R18, R11 ;  /* 0x00000012120b7223 */ /* 0x000fe2000000000b */
[----:B----4-:R-:W-:-:S03]  /*0710*/  FADD R22, R21, -R22 ;  /* 0x8000001615167221 */ /* 0x010fc60000000000 */
[----:B------:R-:W-:-:S04]  /*0720*/  FFMA R11, R20, R20, R11 ;  /* 0x00000014140b7223 */ /* 0x000fc8000000000b */
[----:B------:R-:W-:-:S07]  /*0730*/  FFMA R11, R22, R22, R11 ;  /* 0x00000016160b7223 */ /* 0x000fce000000000b */
.L_x_20:
[----:B------:R-:W-:Y:S05]  /*0740*/  BRA.U !UP1, `(.L_x_19) ;  /* 0x00000001098c7547 */ /* 0x000fea000b800000 */
[----:B------:R-:W-:Y:S02]  /*0750*/  UISETP.NE.AND UP0, UPT, UR9, 0x1, UPT ;  /* 0x000000010900788c */ /* 0x000fe4000bf05270 */
[----:B------:R-:W-:-:S04]  /*0760*/  ULOP3.LUT UR5, UR5, 0x1, URZ, 0xc0, !UPT ;  /* 0x0000000105057892 */ /* 0x000fc8000f8ec0ff */
[----:B------:R-:W-:-:S03]  /*0770*/  UISETP.NE.U32.AND UP1, UPT, UR5, 0x1, UPT ;  /* 0x000000010500788c */ /* 0x000fc6000bf25070 */
[----:B------:R-:W-:Y:S08]  /*0780*/  BRA.U !UP0, `(.L_x_21) ;  /* 0x0000000108507547 */ /* 0x000ff0000b800000 */
[----:B------:R-:W0:Y:S01]  /*0790*/  LDC.64 R14, c[0x0][0x380] ;  /* 0x0000e000ff0e7b82 */ /* 0x000e220000000a00 */
[C---:B------:R-:W-:Y:S02]  /*07a0*/  IADD3 R17, PT, PT, R12.reuse, UR4, RZ ;  /* 0x000000040c117c10 */ /* 0x040fe4000fffe0ff */
[----:B------:R-:W-:Y:S02]  /*07b0*/  IADD3 R13, PT, PT, R9, UR4, RZ ;  /* 0x00000004090d7c10 */ /* 0x000fe4000fffe0ff */
[----:B------:R-:W-:-:S03]  /*07c0*/  IADD3 R16, P0, PT, R12, UR4, RZ ;  /* 0x000000040c107c10 */ /* 0x000fc6000ff1e0ff */
[----:B------:R-:W1:Y:S08]  /*07d0*/  LDC.64 R4, c[0x0][0x390] ;  /* 0x0000e400ff047b82 */ /* 0x000e700000000a00 */
[----:B------:R-:W2:Y:S01]  /*07e0*/  LDC.64 R2, c[0x0][0x380] ;  /* 0x0000e000ff027b82 */ /* 0x000ea20000000a00 */
[----:B0-----:R-:W-:Y:S01]  /*07f0*/  IMAD.WIDE.U32 R14, R17, 0x4, R14 ;  /* 0x00000004110e7825 */ /* 0x001fe200078e000e */
[----:B------:R-:W-:-:S05]  /*0800*/  IADD3.X R17, PT, PT, RZ, RZ, RZ, P0, !PT ;  /* 0x000000ffff117210 */ /* 0x000fca00007fe4ff */
[----:B------:R-:W3:Y:S01]  /*0810*/  LDG.E R14, desc[UR10][R14.64] ;  /* 0x0000000a0e0e7981 */ /* 0x000ee2000c1e1900 */
[----:B-1----:R-:W-:-:S05]  /*0820*/  IMAD.WIDE R4, R13, 0x4, R4 ;  /* 0x000000040d047825 */ /* 0x002fca00078e0204 */
[----:B------:R-:W3:Y:S01]  /*0830*/  LDG.E R13, desc[UR10][R4.64] ;  /* 0x0000000a040d7981 */ /* 0x000ee2000c1e1900 */
[----:B--2---:R-:W-:-:S04]  /*0840*/  LEA R2, P0, R16, R2, 0x2 ;  /* 0x0000000210027211 */ /* 0x004fc800078010ff */
[----:B------:R-:W-:Y:S02]  /*0850*/  LEA.HI.X R3, R16, R3, R17, 0x2, P0 ;  /* 0x0000000310037211 */ /* 0x000fe400000f1411 */
[----:B------:R-:W2:Y:S04]  /*0860*/  LDG.E R17, desc[UR10][R4.64+0x4] ;  /* 0x0000040a04117981 */ /* 0x000ea8000c1e1900 */
[----:B------:R-:W2:Y:S01]  /*0870*/  LDG.E R2, desc[UR10][R2.64+0x4] ;  /* 0x0000040a02027981 */ /* 0x000ea2000c1e1900 */
[----:B------:R-:W-:Y:S01]  /*0880*/  UIADD3 UR4, UPT, UPT, UR4, 0x2, URZ ;  /* 0x0000000204047890 */ /* 0x000fe2000fffe0ff */
[----:B---3--:R-:W-:-:S04]  /*0890*/  FADD R16, R13, -R14 ;  /* 0x8000000e0d107221 */ /* 0x008fc80000000000 */
[----:B------:R-:W-:Y:S01]  /*08a0*/  FFMA R11, R16, R16, R11 ;  /* 0x00000010100b7223 */ /* 0x000fe2000000000b */
[----:B--2---:R-:W-:-:S04]  /*08b0*/  FADD R16, R17, -R2 ;  /* 0x8000000211107221 */ /* 0x004fc80000000000 */
[----:B------:R-:W-:-:S07]  /*08c0*/  FFMA R11, R16, R16, R11 ;  /* 0x00000010100b7223 */ /* 0x000fce000000000b */
.L_x_21:
[----:B------:R-:W-:Y:S05]  /*08d0*/  BRA.U UP1, `(.L_x_19) ;  /* 0x0000000101287547 */ /* 0x000fea000b800000 */
[----:B------:R-:W0:Y:S01]  /*08e0*/  LDC.64 R2, c[0x0][0x390] ;  /* 0x0000e400ff027b82 */ /* 0x000e220000000a00 */
[----:B------:R-:W-:Y:S02]  /*08f0*/  IADD3 R13, PT, PT, R9, UR4, RZ ;  /* 0x00000004090d7c10 */ /* 0x000fe4000fffe0ff */
[----:B------:R-:W-:-:S05]  /*0900*/  IADD3 R15, PT, PT, R12, UR4, RZ ;  /* 0x000000040c0f7c10 */ /* 0x000fca000fffe0ff */
[----:B------:R-:W1:Y:S01]  /*0910*/  LDC.64 R4, c[0x0][0x380] ;  /* 0x0000e000ff047b82 */ /* 0x000e620000000a00 */
[----:B0-----:R-:W-:-:S06]  /*0920*/  IMAD.WIDE R2, R13, 0x4, R2 ;  /* 0x000000040d027825 */ /* 0x001fcc00078e0202 */
[----:B------:R-:W2:Y:S01]  /*0930*/  LDG.E R2, desc[UR10][R2.64] ;  /* 0x0000000a02027981 */ /* 0x000ea2000c1e1900 */
[----:B-1----:R-:W-:-:S06]  /*0940*/  IMAD.WIDE.U32 R4, R15, 0x4, R4 ;  /* 0x000000040f047825 */ /* 0x002fcc00078e0004 */
[----:B------:R-:W2:Y:S02]  /*0950*/  LDG.E R5, desc[UR10][R4.64] ;  /* 0x0000000a04057981 */ /* 0x000ea4000c1e1900 */
[----:B--2---:R-:W-:-:S04]  /*0960*/  FADD R12, R2, -R5 ;  /* 0x80000005020c7221 */ /* 0x004fc80000000000 */
[----:B------:R-:W-:-:S07]  /*0970*/  FFMA R11, R12, R12, R11 ;  /* 0x0000000c0c0b7223 */ /* 0x000fce000000000b */
.L_x_19:
[----:B------:R-:W0:Y:S01]  /*0980*/  MUFU.RCP R3, R0 ;  /* 0x0000000000037308 */ /* 0x000e220000001000 */
[----:B------:R-:W-:Y:S07]  /*0990*/  BSSY.RECONVERGENT B0, `(.L_x_22) ;  /* 0x000000c000007945 */ /* 0x000fee0003800200 */
[----:B------:R-:W1:Y:S01]  /*09a0*/  FCHK P0, -R11, R0 ;  /* 0x000000000b007302 */ /* 0x000e620000000100 */
[----:B0-----:R-:W-:-:S04]  /*09b0*/  FFMA R2, -R0, R3, 1 ;  /* 0x3f80000000027423 */ /* 0x001fc80000000103 */
[----:B------:R-:W-:-:S04]  /*09c0*/  FFMA R2, R3, R2, R3 ;  /* 0x0000000203027223 */ /* 0x000fc80000000003 */
[----:B------:R-:W-:-:S04]  /*09d0*/  FFMA R3, R2, -R11, RZ ;  /* 0x8000000b02037223 */ /* 0x000fc800000000ff */
[----:B------:R-:W-:-:S04]  /*09e0*/  FFMA R4, -R0, R3, -R11 ;  /* 0x0000000300047223 */ /* 0x000fc8000000090b */
[----:B------:R-:W-:Y:S01]  /*09f0*/  FFMA R4, R2, R4, R3 ;  /* 0x0000000402047223 */ /* 0x000fe20000000003 */
[----:B-1----:R-:W-:Y:S06]  /*0a00*/  @!P0 BRA `(.L_x_23) ;  /* 0x0000000000108947 */ /* 0x002fec0003800000 */
[----:B------:R-:W-:Y:S01]  /*0a10*/  FADD R2, -R11, -RZ ;  /* 0x800000ff0b027221 */ /* 0x000fe20000000100 */
[----:B------:R-:W-:-:S07]  /*0a20*/  MOV R4, 0xa40 ;  /* 0x00000a4000047802 */ /* 0x000fce0000000f00 */
[----:B------:R-:W-:Y:S05]  /*0a30*/  CALL.REL.NOINC `($__internal_1_$__cuda_sm3x_div_rn_noftz_f32_slowpath) ;  /* 0x0000000800dc7944 */ /* 0x000fea0003c00000 */
[----:B------:R-:W-:-:S07]  /*0a40*/  MOV R4, R2 ;  /* 0x0000000200047202 */ /* 0x000fce0000000f00 */
.L_x_23:
[----:B------:R-:W-:Y:S05]  /*0a50*/  BSYNC.RECONVERGENT B0 ;  /* 0x0000000000007941 */ /* 0x000fea0003800200 */
.L_x_22:
[----:B------:R-:W0:Y:S01]  /*0a60*/  LDC.64 R2, c[0x0][0x388] ;  /* 0x0000e200ff027b82 */ /* 0x000e220000000a00 */
[----:B------:R-:W-:Y:S01]  /*0a70*/  HFMA2 R5, -RZ, RZ, 0.96630859375, -0.0022525787353515625 ;  /* 0x3bbb989dff057431 */ /* 0x000fe200000001ff */
[----:B------:R-:W-:Y:S01]  /*0a80*/  MOV R12, 0x437c0000 ;  /* 0x437c0000000c7802 */ /* 0x000fe20000000f00 */
[----:B------:R-:W1:Y:S01]  /*0a90*/  LDCU UR4, c[0x0][0x3ac] ;  /* 0x00007580ff0477ac */ /* 0x000e620008000800 */
[----:B0-----:R-:W-:-:S06]  /*0aa0*/  IMAD.WIDE.U32 R2, R10, 0x4, R2 ;  /* 0x000000040a027825 */ /* 0x001fcc00078e0002 */
[----:B------:R-:W2:Y:S01]  /*0ab0*/  LDG.E R2, desc[UR10][R2.64] ;  /* 0x0000000a02027981 */ /* 0x000ea2000c1e1900 */
[----:B------:R-:W-:Y:S01]  /*0ac0*/  FFMA.SAT R5, R4, R5, 0.5 ;  /* 0x3f00000004057423 */ /* 0x000fe20000002005 */
[----:B------:R-:W-:-:S03]  /*0ad0*/  IADD3 R10, PT, PT, R10, 0x1, RZ ;  /* 0x000000010a0a7810 */ /* 0x000fc60007ffe0ff */
[----:B------:R-:W-:Y:S01]  /*0ae0*/  FFMA.RM R5, R5, R12, 12582913 ;  /* 0x4b40000105057423 */ /* 0x000fe2000000400c */
[----:B-1----:R-:W-:-:S03]  /*0af0*/  ISETP.NE.AND P0, PT, R10, UR4, PT ;  /* 0x000000040a007c0c */ /* 0x002fc6000bf05270 */
[C---:B------:R-:W-:Y:S01]  /*0b00*/  FADD R11, R5.reuse, -12583039 ;  /* 0xcb40007f050b7421 */ /* 0x040fe20000000000 */
[----:B------:R-:W-:-:S03]  /*0b10*/  SHF.L.U32 R5, R5, 0x17, RZ ;  /* 0x0000001705057819 */ /* 0x000fc600000006ff */
[----:B------:R-:W-:-:S04]  /*0b20*/  FFMA R11, R4, 1.4426950216293334961, -R11 ;  /* 0x3fb8aa3b040b7823 */ /* 0x000fc8000000080b */
[----:B------:R-:W-:-:S04]  /*0b30*/  FFMA R11, R4, 1.925963033500011079e-08, R11 ;  /* 0x32a57060040b7823 */ /* 0x000fc8000000000b */
[----:B------:R-:W0:Y:S02]  /*0b40*/  MUFU.EX2 R4, R11 ;  /* 0x0000000b00047308 */ /* 0x000e240000000800 */
[----:B0-----:R-:W-:-:S04]  /*0b50*/  FMUL R4, R5, R4 ;  /* 0x0000000405047220 */ /* 0x001fc80000400000 */
[C---:B------:R-:W-:Y:S01]  /*0b60*/  FADD R8, R4.reuse, R8 ;  /* 0x0000000804087221 */ /* 0x040fe20000000000 */
[----:B--2---:R-:W-:Y:S01]  /*0b70*/  FFMA R7, R4, R2, R7 ;  /* 0x0000000204077223 */ /* 0x004fe20000000007 */
[----:B------:R-:W-:Y:S06]  /*0b80*/  @!P0 BRA `(.L_x_15) ;  /* 0x00000008006c8947 */ /* 0x000fec0003800000 */
[----:B------:R-:W-:Y:S05]  /*0b90*/  BRA `(.L_x_24) ;  /* 0xfffffff400847947 */ /* 0x000fea000383ffff */
.L_x_16:
[----:B------:R-:W0:Y:S08]  /*0ba0*/  MUFU.RCP R3, R0 ;  /* 0x0000000000037308 */ /* 0x000e300000001000 */
[----:B------:R-:W1:Y:S01]  /*0bb0*/  FCHK P0, -RZ, R0 ;  /* 0x00000000ff007302 */ /* 0x000e620000000100 */
[----:B0-----:R-:W-:-:S04]  /*0bc0*/  FFMA R2, -R0, R3, 1 ;  /* 0x3f80000000027423 */ /* 0x001fc80000000103 */
[----:B------:R-:W-:-:S04]  /*0bd0*/  FFMA R4, R3, R2, R3 ;  /* 0x0000000203047223 */ /* 0x000fc80000000003 */
[----:B------:R-:W-:-:S04]  /*0be0*/  FFMA R3, -RZ, R4, RZ ;  /* 0x00000004ff037223 */ /* 0x000fc800000001ff */
[----:B------:R-:W-:-:S04]  /*0bf0*/  FFMA R2, -R0, R3, -RZ ;  /* 0x0000000300027223 */ /* 0x000fc800000009ff */
[----:B------:R-:W-:Y:S01]  /*0c00*/  FFMA R2, R4, R2, R3 ;  /* 0x0000000204027223 */ /* 0x000fe20000000003 */
[----:B-1----:R-:W-:Y:S06]  /*0c10*/  @!P0 BRA `(.L_x_25) ;  /* 0x00000000000c8947 */ /* 0x002fec0003800000 */
[----:B------:R-:W-:Y:S01]  /*0c20*/  HFMA2 R2, -RZ, RZ, -0.0 , 0 ;  /* 0x80000000ff027431 */ /* 0x000fe200000001ff */
[----:B------:R-:W-:-:S07]  /*0c30*/  MOV R4, 0xc50 ;  /* 0x00000c5000047802 */ /* 0x000fce0000000f00 */
[----:B------:R-:W-:Y:S05]  /*0c40*/  CALL.REL.NOINC `($__internal_1_$__cuda_sm3x_div_rn_noftz_f32_slowpath) ;  /* 0x0000000800587944 */ /* 0x000fea0003c00000 */
.L_x_25:
[----:B------:R-:W0:Y:S01]  /*0c50*/  LDCU UR5, c[0x0][0x3ac] ;  /* 0x00007580ff0577ac */ /* 0x000e220008000800 */
[----:B------:R-:W-:Y:S01]  /*0c60*/  HFMA2 R5, -RZ, RZ, 3.7421875, 0 ;  /* 0x437c0000ff057431 */ /* 0x000fe200000001ff */
[----:B------:R-:W-:Y:S02]  /*0c70*/  MOV R3, 0x3bbb989d ;  /* 0x3bbb989d00037802 */ /* 0x000fe40000000f00 */
[----:B------:R-:W-:Y:S02]  /*0c80*/  MOV R8, RZ ;  /* 0x000000ff00087202 */ /* 0x000fe40000000f00 */
[----:B------:R-:W-:Y:S01]  /*0c90*/  MOV R7, RZ ;  /* 0x000000ff00077202 */ /* 0x000fe20000000f00 */
[----:B------:R-:W-:-:S04]  /*0ca0*/  FFMA.SAT R0, R2, R3, 0.5 ;  /* 0x3f00000002007423 */ /* 0x000fc80000002003 */
[----:B------:R-:W-:Y:S01]  /*0cb0*/  FFMA.RM R5, R0, R5, 12582913 ;  /* 0x4b40000100057423 */ /* 0x000fe20000004005 */
[----:B------:R-:W-:-:S03]  /*0cc0*/  HFMA2 R0, -RZ, RZ, 0, 0 ;  /* 0x00000000ff007431 */ /* 0x000fc600000001ff */
[C---:B------:R-:W-:Y:S01]  /*0cd0*/  FADD R3, R5.reuse, -12583039 ;  /* 0xcb40007f05037421 */ /* 0x040fe20000000000 */
[----:B------:R-:W-:Y:S01]  /*0ce0*/  SHF.L.U32 R5, R5, 0x17, RZ ;  /* 0x0000001705057819 */ /* 0x000fe200000006ff */
[----:B0-----:R-:W-:Y:S02]  /*0cf0*/  UISETP.GE.U32.AND UP0, UPT, UR5, 0x10, UPT ;  /* 0x000000100500788c */ /* 0x001fe4000bf06070 */
[----:B------:R-:W-:Y:S01]  /*0d00*/  FFMA R3, R2, 1.4426950216293334961, -R3 ;  /* 0x3fb8aa3b02037823 */ /* 0x000fe20000000803 */
[----:B------:R-:W-:-:S03]  /*0d10*/  ULOP3.LUT UR4, UR5, 0xf, URZ, 0xc0, !UPT ;  /* 0x0000000f05047892 */ /* 0x000fc6000f8ec0ff */
[----:B------:R-:W-:Y:S01]  /*0d20*/  FFMA R4, R2, 1.925963033500011079e-08, R3 ;  /* 0x32a5706002047823 */ /* 0x000fe20000000003 */
[----:B------:R-:W-:Y:S02]  /*0d30*/  UISETP.NE.AND UP1, UPT, UR4, URZ, UPT ;  /* 0x000000ff0400728c */ /* 0x000fe4000bf25270 */
[----:B------:R-:W-:Y:S09]  /*0d40*/  BRA.U !UP0, `(.L_x_26) ;  /* 0x0000000108e87547 */ /* 0x000ff2000b800000 */
[----:B------:R-:W0:Y:S01]  /*0d50*/  MUFU.EX2 R10, R4 ;  /* 0x00000004000a7308 */ /* 0x000e220000000800 */
[----:B------:R-:W-:Y:S01]  /*0d60*/  ULOP3.LUT UR6, UR5, 0x7ffffff0, URZ, 0xc0, !UPT ;  /* 0x7ffffff005067892 */ /* 0x000fe2000f8ec0ff */
[----:B------:R-:W-:-:S05]  /*0d70*/  CS2R R8, SRZ ;  /* 0x0000000000087805 */ /* 0x000fca000001ff00 */
[----:B------:R-:W-:Y:S01]  /*0d80*/  MOV R0, UR6 ;  /* 0x0000000600007c02 */ /* 0x000fe20008000f00 */
[----:B0-----:R-:W-:-:S07]  /*0d90*/  FMUL R10, R5, R10 ;  /* 0x0000000a050a7220 */ /* 0x001fce0000400000 */
.L_x_27:
[----:B------:R-:W0:Y:S02]  /*0da0*/  LDC.64 R2, c[0x0][0x388] ;  /* 0x0000e200ff027b82 */ /* 0x000e240000000a00 */
[----:B0-----:R-:W-:-:S05]  /*0db0*/  IMAD.WIDE.U32 R2, R9, 0x4, R2 ;  /* 0x0000000409027825 */ /* 0x001fca00078e0002 */
[----:B------:R-:W2:Y:S04]  /*0dc0*/  LDG.E R20, desc[UR10][R2.64] ;  /* 0x0000000a02147981 */ /* 0x000ea8000c1e1900 */
[----:B------:R-:W3:Y:S04]  /*0dd0*/  LDG.E R22, desc[UR10][R2.64+0x4] ;  /* 0x0000040a02167981 */ /* 0x000ee8000c1e1900 */
[----:B------:R-:W4:Y:S04]  /*0de0*/  LDG.E R16, desc[UR10][R2.64+0x8] ;  /* 0x0000080a02107981 */ /* 0x000f28000c1e1900 */
[----:B------:R-:W5:Y:S04]  /*0df0*/  LDG.E R14, desc[UR10][R2.64+0xc] ;  /* 0x00000c0a020e7981 */ /* 0x000f68000c1e1900 */
        /* <DEDUP_REMOVED lines=11> */
[----:B------:R0:W5:Y:S01]  /*0eb0*/  LDG.E R18, desc[UR10][R2.64+0x3c] ;  /* 0x00003c0a02127981 */ /* 0x000162000c1e1900 */
[----:B------:R-:W-:Y:S01]  /*0ec0*/  FADD R8, R10, R8 ;  /* 0x000000080a087221 */ /* 0x000fe20000000000 */
[----:B------:R-:W-:-:S03]  /*0ed0*/  IADD3 R9, PT, PT, R9, 0x10, RZ ;  /* 0x0000001009097810 */ /* 0x000fc60007ffe0ff */
[----:B------:R-:W-:Y:S01]  /*0ee0*/  FADD R8, R10, R8 ;  /* 0x000000080a087221 */ /* 0x000fe20000000000 */
[----:B------:R-:W-:-:S03]  /*0ef0*/  ISETP.NE.AND P0, PT, R9, R0, PT ;  /* 0x000000000900720c */ /* 0x000fc60003f05270 */
[----:B------:R-:W-:-:S04]  /*0f00*/  FADD R8, R10, R8 ;  /* 0x000000080a087221 */ /* 0x000fc80000000000 */
[----:B------:R-:W-:-:S04]  /*0f10*/  FADD R8, R10, R8 ;  /* 0x000000080a087221 */ /* 0x000fc80000000000 */
[----:B------:R-:W-:-:S04]  /*0f20*/  FADD R8, R10, R8 ;  /* 0x000000080a087221 */ /* 0x000fc80000000000 */
[----:B0-----:R-:W-:-:S04]  /*0f30*/  FADD R3, R10, R8 ;  /* 0x000000080a037221 */ /* 0x001fc80000000000 */
[----:B------:R-:W-:-:S04]  /*0f40*/  FADD R3, R10, R3 ;  /* 0x000000030a037221 */ /* 0x000fc80000000000 */
        /* <DEDUP_REMOVED lines=8> */
[C---:B------:R-:W-:Y:S01]  /*0fd0*/  FADD R8, R10.reuse, R3 ;  /* 0x000000030a087221 */ /* 0x040fe20000000000 */
[----:B--2---:R-:W-:-:S04]  /*0fe0*/  FFMA R7, R10, R20, R7 ;  /* 0x000000140a077223 */ /* 0x004fc80000000007 */
[----:B---3--:R-:W-:-:S04]  /*0ff0*/  FFMA R7, R10, R22, R7 ;  /* 0x000000160a077223 */ /* 0x008fc80000000007 */
[----:B----4-:R-:W-:-:S04]  /*1000*/  FFMA R7, R10, R16, R7 ;  /* 0x000000100a077223 */ /* 0x010fc80000000007 */
[----:B-----5:R-:W-:-:S04]  /*1010*/  FFMA R7, R10, R14, R7 ;  /* 0x0000000e0a077223 */ /* 0x020fc80000000007 */
[----:B------:R-:W-:-:S04]  /*1020*/  FFMA R12, R10, R12, R7 ;  /* 0x0000000c0a0c7223 */ /* 0x000fc80000000007 */
        /* <DEDUP_REMOVED lines=10> */
[----:B------:R-:W-:Y:S01]  /*10d0*/  FFMA R7, R10, R18, R11 ;  /* 0x000000120a077223 */ /* 0x000fe2000000000b */
[----:B------:R-:W-:Y:S06]  /*10e0*/  @P0 BRA `(.L_x_27) ;  /* 0xfffffffc002c0947 */ /* 0x000fec000383ffff */
.L_x_26:
[----:B------:R-:W-:Y:S05]  /*10f0*/  BRA.U !UP1, `(.L_x_15) ;  /* 0x0000000509107547 */ /* 0x000fea000b800000 */
[----:B------:R-:W-:Y:S02]  /*1100*/  UISETP.GE.U32.AND UP0, UPT, UR4, 0x8, UPT ;  /* 0x000000080400788c */ /* 0x000fe4000bf06070 */
[----:B------:R-:W-:-:S04]  /*1110*/  ULOP3.LUT UR6, UR5, 0x7, URZ, 0xc0, !UPT ;  /* 0x0000000705067892 */ /* 0x000fc8000f8ec0ff */
[----:B------:R-:W-:-:S03]  /*1120*/  UISETP.NE.AND UP1, UPT, UR6, URZ, UPT ;  /* 0x000000ff0600728c */ /* 0x000fc6000bf25270 */
[----:B------:R-:W-:Y:S08]  /*1130*/  BRA.U !UP0, `(.L_x_28) ;  /* 0x0000000108747547 */ /* 0x000ff0000b800000 */
        /* <DEDUP_REMOVED lines=9> */
[----:B------:R-:W5:Y:S01]  /*11d0*/  LDG.E R3, desc[UR10][R10.64+0x1c] ;  /* 0x00001c0a0a037981 */ /* 0x000f62000c1e1900 */
[----:B------:R-:W0:Y:S01]  /*11e0*/  MUFU.EX2 R22, R4 ;  /* 0x0000000400167308 */ /* 0x000e220000000800 */
[----:B------:R-:W-:Y:S01]  /*11f0*/  IADD3 R0, PT, PT, R0, 0x8, RZ ;  /* 0x0000000800007810 */ /* 0x000fe20007ffe0ff */
[----:B0-----:R-:W-:-:S04]  /*1200*/  FMUL R13, R5, R22 ;  /* 0x00000016050d7220 */ /* 0x001fc80000400000 */
[----:B------:R-:W-:-:S04]  /*1210*/  FADD R8, R8, R13 ;  /* 0x0000000d08087221 */ /* 0x000fc80000000000 */
[----:B------:R-:W-:-:S04]  /*1220*/  FADD R8, R8, R13 ;  /* 0x0000000d08087221 */ /* 0x000fc80000000000 */
[----:B------:R-:W-:-:S04]  /*1230*/  FADD R8, R8, R13 ;  /* 0x0000000d08087221 */ /* 0x000fc80000000000 */
[----:B------:R-:W-:-:S04]  /*1240*/  FADD R8, R8, R13 ;  /* 0x0000000d08087221 */ /* 0x000fc80000000000 */
[----:B------:R-:W-:-:S04]  /*1250*/  FADD R8, R8, R13 ;  /* 0x0000000d08087221 */ /* 0x000fc80000000000 */
[----:B------:R-:W-:-:S04]  /*1260*/  FADD R8, R8, R13 ;  /* 0x0000000d08087221 */ /* 0x000fc80000000000 */
[----:B------:R-:W-:-:S04]  /*1270*/  FADD R8, R8, R13 ;  /* 0x0000000d08087221 */ /* 0x000fc80000000000 */
[----:B------:R-:W-:Y:S01]  /*1280*/  FADD R8, R8, R13 ;  /* 0x0000000d08087221 */ /* 0x000fe20000000000 */
[----:B--2---:R-:W-:-:S04]  /*1290*/  FFMA R12, R12, R13, R7 ;  /* 0x0000000d0c0c7223 */ /* 0x004fc80000000007 */
[----:B---3--:R-:W-:-:S04]  /*12a0*/  FFMA R9, R9, R13, R12 ;  /* 0x0000000d09097223 */ /* 0x008fc8000000000c */
[----:B----4-:R-:W-:-:S04]  /*12b0*/  FFMA R9, R14, R13, R9 ;  /* 0x0000000d0e097223 */ /* 0x010fc80000000009 */
[----:B-----5:R-:W-:-:S04]  /*12c0*/  FFMA R9, R16, R13, R9 ;  /* 0x0000000d10097223 */ /* 0x020fc80000000009 */
[----:B------:R-:W-:-:S04]  /*12d0*/  FFMA R9, R18, R13, R9 ;  /* 0x0000000d12097223 */ /* 0x000fc80000000009 */
[----:B------:R-:W-:-:S04]  /*12e0*/  FFMA R9, R20, R13, R9 ;  /* 0x0000000d14097223 */ /* 0x000fc80000000009 */
[----:B------:R-:W-:-:S04]  /*12f0*/  FFMA R2, R2, R13, R9 ;  /* 0x0000000d02027223 */ /* 0x000fc80000000009 */
[----:B------:R-:W-:-:S07]  /*1300*/  FFMA R7, R3, R13, R2 ;  /* 0x0000000d03077223 */ /* 0x000fce0000000002 */
.L_x_28:
        /* <DEDUP_REMOVED lines=10> */
[----:B------:R-:W5:Y:S01]  /*13b0*/  LDG.E R18, desc[UR10][R2.64+0xc] ;  /* 0x00000c0a02127981 */ /* 0x000f62000c1e1900 */
[----:B------:R-:W0:Y:S01]  /*13c0*/  MUFU.EX2 R10, R4 ;  /* 0x00000004000a7308 */ /* 0x000e220000000800 */
[----:B------:R-:W-:Y:S01]  /*13d0*/  IADD3 R0, PT, PT, R0, 0x4, RZ ;  /* 0x0000000400007810 */ /* 0x000fe20007ffe0ff */
[----:B0-----:R-:W-:-:S04]  /*13e0*/  FMUL R10, R5, R10 ;  /* 0x0000000a050a7220 */ /* 0x001fc80000400000 */
[----:B------:R-:W-:-:S04]  /*13f0*/  FADD R9, R8, R10 ;  /* 0x0000000a08097221 */ /* 0x000fc80000000000 */
[----:B------:R-:W-:-:S04]  /*1400*/  FADD R9, R9, R10 ;  /* 0x0000000a09097221 */ /* 0x000fc80000000000 */
[----:B------:R-:W-:-:S04]  /*1410*/  FADD R9, R9, R10 ;  /* 0x0000000a09097221 */ /* 0x000fc80000000000 */
[----:B------:R-:W-:Y:S01]  /*1420*/  FADD R8, R9, R10 ;  /* 0x0000000a09087221 */ /* 0x000fe20000000000 */
[----:B--2---:R-:W-:-:S04]  /*1430*/  FFMA R7, R12, R10, R7 ;  /* 0x0000000a0c077223 */ /* 0x004fc80000000007 */
[----:B---3--:R-:W-:-:S04]  /*1440*/  FFMA R7, R14, R10, R7 ;  /* 0x0000000a0e077223 */ /* 0x008fc80000000007 */
[----:B----4-:R-:W-:-:S04]  /*1450*/  FFMA R7, R16, R10, R7 ;  /* 0x0000000a10077223 */ /* 0x010fc80000000007 */
[----:B-----5:R-:W-:-:S07]  /*1460*/  FFMA R7, R18, R10, R7 ;  /* 0x0000000a12077223 */ /* 0x020fce0000000007 */
.L_x_29:
[----:B------:R-:W-:Y:S05]  /*1470*/  BRA.U !UP1, `(.L_x_15) ;  /* 0x0000000109307547 */ /* 0x000fea000b800000 */
[----:B------:R-:W0:Y:S01]  /*1480*/  LDC.64 R10, c[0x0][0x388] ;  /* 0x0000e200ff0a7b82 */ /* 0x000e220000000a00 */
[----:B------:R-:W1:Y:S01]  /*1490*/  MUFU.EX2 R4, R4 ;  /* 0x0000000400047308 */ /* 0x000e620000000800 */
[----:B------:R-:W-:Y:S01]  /*14a0*/  UMOV UR4, URZ ;  /* 0x000000ff00047c82 */ /* 0x000fe20008000000 */
[----:B-1----:R-:W-:-:S07]  /*14b0*/  FMUL R12, R5, R4 ;  /* 0x00000004050c7220 */ /* 0x002fce0000400000 */
.L_x_30:
[----:B0-----:R-:W-:-:S06]  /*14c0*/  IMAD.WIDE.U32 R2, R0, 0x4, R10 ;  /* 0x0000000400027825 */ /* 0x001fcc00078e000a */
[----:B------:R-:W2:Y:S01]  /*14d0*/  LDG.E R2, desc[UR10][R2.64] ;  /* 0x0000000a02027981 */ /* 0x000ea2000c1e1900 */
[----:B------:R-:W-:Y:S01]  /*14e0*/  UIADD3 UR4, UPT, UPT, UR4, 0x1, URZ ;  /* 0x0000000104047890 */ /* 0x000fe2000fffe0ff */
[----:B------:R-:W-:Y:S01]  /*14f0*/  FADD R8, R12, R8 ;  /* 0x000000080c087221 */ /* 0x000fe20000000000 */
[----:B------:R-:W-:Y:S02]  /*1500*/  IADD3 R0, PT, PT, R0, 0x1, RZ ;  /* 0x0000000100007810 */ /* 0x000fe40007ffe0ff */
[----:B------:R-:W-:Y:S01]  /*1510*/  UISETP.NE.AND UP0, UPT, UR4, UR5, UPT ;  /* 0x000000050400728c */ /* 0x000fe2000bf05270 */
[----:B--2---:R-:W-:-:S08]  /*1520*/  FFMA R7, R12, R2, R7 ;  /* 0x000000020c077223 */ /* 0x004fd00000000007 */
[----:B------:R-:W-:Y:S05]  /*1530*/  BRA.U UP0, `(.L_x_30) ;  /* 0xfffffffd00e07547 */ /* 0x000fea000b83ffff */
.L_x_15:
[----:B------:R-:W0:Y:S08]  /*1540*/  LDC.64 R2, c[0x0][0x398] ;  /* 0x0000e600ff027b82 */ /* 0x000e300000000a00 */
[----:B------:R-:W1:Y:S01]  /*1550*/  LDC.64 R4, c[0x0][0x3a0] ;  /* 0x0000e800ff047b82 */ /* 0x000e620000000a00 */
[----:B0-----:R-:W-:-:S05]  /*1560*/  IMAD.WIDE R2, R6, 0x4, R2 ;  /* 0x0000000406027825 */ /* 0x001fca00078e0202 */
[----:B------:R-:W-:Y:S01]  /*1570*/  STG.E desc[UR10][R2.64], R7 ;  /* 0x0000000702007986 */ /* 0x000fe2000c10190a */
[----:B-1----:R-:W-:-:S05]  /*1580*/  IMAD.WIDE R4, R6, 0x4, R4 ;  /* 0x0000000406047825 */ /* 0x002fca00078e0204 */
[----:B------:R-:W-:Y:S01]  /*1590*/  STG.E desc[UR10][R4.64], R8 ;  /* 0x0000000804007986 */ /* 0x000fe2000c10190a */
[----:B------:R-:W-:Y:S05]  /*15a0*/  EXIT ;  /* 0x000000000000794d */ /* 0x000fea0003800000 */
        .weak           $__internal_1_$__cuda_sm3x_div_rn_noftz_f32_slowpath
        .type           $__internal_1_$__cuda_sm3x_div_rn_noftz_f32_slowpath,@function
        .size           $__internal_1_$__cuda_sm3x_div_rn_noftz_f32_slowpath,(.L_x_44 - $__internal_1_$__cuda_sm3x_div_rn_noftz_f32_slowpath)
$__internal_1_$__cuda_sm3x_div_rn_noftz_f32_slowpath:
[----:B------:R-:W-:Y:S01]  /*15b0*/  SHF.R.U32.HI R5, RZ, 0x17, R0 ;  /* 0x00000017ff057819 */ /* 0x000fe20000011600 */
[----:B------:R-:W-:Y:S01]  /*15c0*/  BSSY.RECONVERGENT B1, `(.L_x_31) ;  /* 0x0000063000017945 */ /* 0x000fe20003800200 */
[----:B------:R-:W-:Y:S02]  /*15d0*/  SHF.R.U32.HI R3, RZ, 0x17, R2 ;  /* 0x00000017ff037819 */ /* 0x000fe40000011602 */
[----:B------:R-:W-:Y:S02]  /*15e0*/  LOP3.LUT R5, R5, 0xff, RZ, 0xc0, !PT ;  /* 0x000000ff05057812 */ /* 0x000fe400078ec0ff */
[----:B------:R-:W-:Y:S02]  /*15f0*/  LOP3.LUT R14, R3, 0xff, RZ, 0xc0, !PT ;  /* 0x000000ff030e7812 */ /* 0x000fe400078ec0ff */
[----:B------:R-:W-:Y:S02]  /*1600*/  IADD3 R13, PT, PT, R5, -0x1, RZ ;  /* 0xffffffff050d7810 */ /* 0x000fe40007ffe0ff */
[----:B------:R-:W-:-:S02]  /*1610*/  IADD3 R12, PT, PT, R14, -0x1, RZ ;  /* 0xffffffff0e0c7810 */ /* 0x000fc40007ffe0ff */
[----:B------:R-:W-:Y:S02]  /*1620*/  ISETP.GT.U32.AND P0, PT, R13, 0xfd, PT ;  /* 0x000000fd0d00780c */ /* 0x000fe40003f04070 */
[----:B------:R-:W-:Y:S02]  /*1630*/  MOV R11, R0 ;  /* 0x00000000000b7202 */ /* 0x000fe40000000f00 */
[----:B------:R-:W-:-:S13]  /*1640*/  ISETP.GT.U32.OR P0, PT, R12, 0xfd, P0 ;  /* 0x000000fd0c00780c */ /* 0x000fda0000704470 */
[----:B------:R-:W-:Y:S01]  /*1650*/  @!P0 MOV R3, RZ ;  /* 0x000000ff00038202 */ /* 0x000fe20000000f00 */
[----:B------:R-:W-:Y:S06]  /*1660*/  @!P0 BRA `(.L_x_32) ;  /* 0x00000000005c8947 */ /* 0x000fec0003800000 */
[----:B------:R-:W-:Y:S02]  /*1670*/  FSETP.GTU.FTZ.AND P0, PT, |R2|, +INF , PT ;  /* 0x7f8000000200780b */ /* 0x000fe40003f1c200 */
[----:B------:R-:W-:-:S04]  /*1680*/  FSETP.GTU.FTZ.AND P1, PT, |R0|, +INF , PT ;  /* 0x7f8000000000780b */ /* 0x000fc80003f3c200 */
[----:B------:R-:W-:-:S13]  /*1690*/  PLOP3.LUT P0, PT, P0, P1, PT, 0xf8, 0x8f ;  /* 0x00000000008f781c */ /* 0x000fda0000703f70 */
[----:B------:R-:W-:Y:S05]  /*16a0*/  @P0 BRA `(.L_x_33) ;  /* 0x00000004004c0947 */ /* 0x000fea0003800000 */
[----:B------:R-:W-:-:S13]  /*16b0*/  LOP3.LUT P0, RZ, R11, 0x7fffffff, R2, 0xc8, !PT ;  /* 0x7fffffff0bff7812 */ /* 0x000fda000780c802 */
[----:B------:R-:W-:Y:S05]  /*16c0*/  @!P0 BRA `(.L_x_34) ;  /* 0x00000004003c8947 */ /* 0x000fea0003800000 */
[----:B------:R-:W-:Y:S02]  /*16d0*/  FSETP.NEU.FTZ.AND P2, PT, |R2|, +INF , PT ;  /* 0x7f8000000200780b */ /* 0x000fe40003f5d200 */
        /* <DEDUP_REMOVED lines=11> */
[----:B------:R-:W-:Y:S01]  /*1790*/  @P0 MOV R3, RZ ;  /* 0x000000ff00030202 */ /* 0x000fe20000000f00 */
[----:B------:R-:W-:Y:S01]  /*17a0*/  @!P0 FFMA R2, R2, 1.84467440737095516160e+19, RZ ;  /* 0x5f80000002028823 */ /* 0x000fe200000000ff */
[----:B------:R-:W-:Y:S01]  /*17b0*/  @!P0 MOV R3, 0xffffffc0 ;  /* 0xffffffc000038802 */ /* 0x000fe20000000f00 */
[----:B------:R-:W-:-:S03]  /*17c0*/  @!P1 FFMA R11, R0, 1.84467440737095516160e+19, RZ ;  /* 0x5f800000000b9823 */ /* 0x000fc600000000ff */
[----:B------:R-:W-:-:S07]  /*17d0*/  @!P1 IADD3 R3, PT, PT, R3, 0x40, RZ ;  /* 0x0000004003039810 */ /* 0x000fce0007ffe0ff */
.L_x_32:
[----:B------:R-:W-:Y:S01]  /*17e0*/  LEA R12, R5, 0xc0800000, 0x17 ;  /* 0xc0800000050c7811 */ /* 0x000fe200078eb8ff */
[----:B------:R-:W-:Y:S03]  /*17f0*/  BSSY.RECONVERGENT B2, `(.L_x_37) ;  /* 0x0000036000027945 */ /* 0x000fe60003800200 */
[----:B------:R-:W-:Y:S02]  /*1800*/  IADD3 R12, PT, PT, -R12, R11, RZ ;  /* 0x0000000b0c0c7210 */ /* 0x000fe40007ffe1ff */
[----:B------:R-:W-:Y:S02]  /*1810*/  IADD3 R11, PT, PT, R14, -0x7f, RZ ;  /* 0xffffff810e0b7810 */ /* 0x000fe40007ffe0ff */
[----:B------:R0:W1:Y:S01]  /*1820*/  MUFU.RCP R13, R12 ;  /* 0x0000000c000d7308 */ /* 0x0000620000001000 */
[----:B------:R-:W-:Y:S02]  /*1830*/  FADD.FTZ R15, -R12, -RZ ;  /* 0x800000ff0c0f7221 */ /* 0x000fe40000010100 */
[C---:B------:R-:W-:Y:S01]  /*1840*/  IMAD R2, R11.reuse, -0x800000, R2 ;  /* 0xff8000000b027824 */ /* 0x040fe200078e0202 */
[----:B0-----:R-:W-:-:S04]  /*1850*/  IADD3 R12, PT, PT, R11, 0x7f, -R5 ;  /* 0x0000007f0b0c7810 */ /* 0x001fc80007ffe805 */
[----:B------:R-:W-:Y:S01]  /*1860*/  IADD3 R12, PT, PT, R12, R3, RZ ;  /* 0x000000030c0c7210 */ /* 0x000fe20007ffe0ff */
[----:B-1----:R-:W-:-:S04]  /*1870*/  FFMA R14, R13, R15, 1 ;  /* 0x3f8000000d0e7423 */ /* 0x002fc8000000000f */
[----:B------:R-:W-:-:S04]  /*1880*/  FFMA R16, R13, R14, R13 ;  /* 0x0000000e0d107223 */ /* 0x000fc8000000000d */
[----:B------:R-:W-:-:S04]  /*1890*/  FFMA R13, R2, R16, RZ ;  /* 0x00000010020d7223 */ /* 0x000fc800000000ff */
[----:B------:R-:W-:-:S04]  /*18a0*/  FFMA R14, R15, R13, R2 ;  /* 0x0000000d0f0e7223 */ /* 0x000fc80000000002 */
[----:B------:R-:W-:-:S04]  /*18b0*/  FFMA R13, R16, R14, R13 ;  /* 0x0000000e100d7223 */ /* 0x000fc8000000000d */
[----:B------:R-:W-:-:S04]  /*18c0*/  FFMA R14, R15, R13, R2 ;  /* 0x0000000d0f0e7223 */ /* 0x000fc80000000002 */
[----:B------:R-:W-:-:S05]  /*18d0*/  FFMA R2, R16, R14, R13 ;  /* 0x0000000e10027223 */ /* 0x000fca000000000d */
[----:B------:R-:W-:-:S04]  /*18e0*/  SHF.R.U32.HI R5, RZ, 0x17, R2 ;  /* 0x00000017ff057819 */ /* 0x000fc80000011602 */
[----:B------:R-:W-:-:S04]  /*18f0*/  LOP3.LUT R5, R5, 0xff, RZ, 0xc0, !PT ;  /* 0x000000ff05057812 */ /* 0x000fc800078ec0ff */
[----:B------:R-:W-:-:S04]  /*1900*/  IADD3 R11, PT, PT, R5, R12, RZ ;  /* 0x0000000c050b7210 */ /* 0x000fc80007ffe0ff */
[----:B------:R-:W-:-:S04]  /*1910*/  IADD3 R3, PT, PT, R11, -0x1, RZ ;  /* 0xffffffff0b037810 */ /* 0x000fc80007ffe0ff */
        /* <DEDUP_REMOVED lines=15> */
[----:B------:R-:W-:Y:S02]  /*1a10*/  IADD3 R14, PT, PT, R11, 0x20, RZ ;  /* 0x000000200b0e7810 */ /* 0x000fe40007ffe0ff */
[----:B------:R-:W-:-:S02]  /*1a20*/  LOP3.LUT R5, R5, 0x800000, RZ, 0xfc, !PT ;  /* 0x0080000005057812 */ /* 0x000fc400078efcff */
[----:B------:R-:W-:Y:S02]  /*1a30*/  IADD3 R11, PT, PT, -R11, RZ, RZ ;  /* 0x000000ff0b0b7210 */ /* 0x000fe40007ffe1ff */
[----:B------:R-:W-:Y:S02]  /*1a40*/  SHF.L.U32 R14, R5, R14, RZ ;  /* 0x0000000e050e7219 */ /* 0x000fe400000006ff */
[----:B------:R-:W-:Y:S02]  /*1a50*/  FSETP.NEU.FTZ.AND P0, PT, R3, R12, PT ;  /* 0x0000000c0300720b */ /* 0x000fe40003f1d000 */
[----:B------:R-:W-:Y:S02]  /*1a60*/  SEL R12, R11, RZ, P2 ;  /* 0x000000ff0b0c7207 */ /* 0x000fe40001000000 */
[----:B------:R-:W-:Y:S02]  /*1a70*/  ISETP.NE.AND P1, PT, R14, RZ, P1 ;  /* 0x000000ff0e00720c */ /* 0x000fe40000f25270 */
[----:B------:R-:W-:-:S02]  /*1a80*/  SHF.R.U32.HI R12, RZ, R12, R5 ;  /* 0x0000000cff0c7219 */ /* 0x000fc40000011605 */
[----:B------:R-:W-:Y:S02]  /*1a90*/  PLOP3.LUT P0, PT, P0, P1, PT, 0xf8, 0x8f ;  /* 0x00000000008f781c */ /* 0x000fe40000703f70 */
[----:B------:R-:W-:Y:S02]  /*1aa0*/  SHF.R.U32.HI R14, RZ, 0x1, R12 ;  /* 0x00000001ff0e7819 */ /* 0x000fe4000001160c */
[----:B------:R-:W-:-:S04]  /*1ab0*/  SEL R3, RZ, 0x1, !P0 ;  /* 0x00000001ff037807 */ /* 0x000fc80004000000 */
[----:B------:R-:W-:-:S04]  /*1ac0*/  LOP3.LUT R3, R3, 0x1, R14, 0xf8, !PT ;  /* 0x0000000103037812 */ /* 0x000fc800078ef80e */
[----:B------:R-:W-:-:S04]  /*1ad0*/  LOP3.LUT R3, R3, R12, RZ, 0xc0, !PT ;  /* 0x0000000c03037212 */ /* 0x000fc800078ec0ff */
[----:B------:R-:W-:-:S04]  /*1ae0*/  IADD3 R3, PT, PT, R14, R3, RZ ;  /* 0x000000030e037210 */ /* 0x000fc80007ffe0ff */
[----:B------:R-:W-:Y:S01]  /*1af0*/  LOP3.LUT R2, R3, R2, RZ, 0xfc, !PT ;  /* 0x0000000203027212 */ /* 0x000fe200078efcff */
[----:B------:R-:W-:Y:S06]  /*1b00*/  BRA `(.L_x_40) ;  /* 0x0000000000107947 */ /* 0x000fec0003800000 */
.L_x_39:
[----:B------:R-:W-:-:S04]  /*1b10*/  LOP3.LUT R2, R2, 0x80000000, RZ, 0xc0, !PT ;  /* 0x8000000002027812 */ /* 0x000fc800078ec0ff */
[----:B------:R-:W-:Y:S01]  /*1b20*/  LOP3.LUT R2, R2, 0x7f800000, RZ, 0xfc, !PT ;  /* 0x7f80000002027812 */ /* 0x000fe200078efcff */
[----:B------:R-:W-:Y:S06]  /*1b30*/  BRA `(.L_x_40) ;  /* 0x0000000000047947 */ /* 0x000fec0003800000 */
.L_x_38:
[----:B------:R-:W-:-:S07]  /*1b40*/  LEA R2, R12, R2, 0x17 ;  /* 0x000000020c027211 */ /* 0x000fce00078eb8ff */
.L_x_40:
[----:B------:R-:W-:Y:S05]  /*1b50*/  BSYNC.RECONVERGENT B2 ;  /* 0x0000000000027941 */ /* 0x000fea0003800200 */
.L_x_37:
[----:B------:R-:W-:Y:S05]  /*1b60*/  BRA `(.L_x_41) ;  /* 0x0000000000207947 */ /* 0x000fea0003800000 */
.L_x_36:
[----:B------:R-:W-:-:S04]  /*1b70*/  LOP3.LUT R2, R11, 0x80000000, R2, 0x48, !PT ;  /* 0x800000000b027812 */ /* 0x000fc800078e4802 */
[----:B------:R-:W-:Y:S01]  /*1b80*/  LOP3.LUT R2, R2, 0x7f800000, RZ, 0xfc, !PT ;  /* 0x7f80000002027812 */ /* 0x000fe200078efcff */
[----:B------:R-:W-:Y:S06]  /*1b90*/  BRA `(.L_x_41) ;  /* 0x0000000000147947 */ /* 0x000fec0003800000 */
.L_x_35:
[----:B------:R-:W-:Y:S01]  /*1ba0*/  LOP3.LUT R2, R11, 0x80000000, R2, 0x48, !PT ;  /* 0x800000000b027812 */ /* 0x000fe200078e4802 */
[----:B------:R-:W-:Y:S06]  /*1bb0*/  BRA `(.L_x_41) ;  /* 0x00000000000c7947 */ /* 0x000fec0003800000 */
.L_x_34:
[----:B------:R-:W0:Y:S01]  /*1bc0*/  MUFU.RSQ R2, -QNAN ;  /* 0xffc0000000027908 */ /* 0x000e220000001400 */
[----:B------:R-:W-:Y:S05]  /*1bd0*/  BRA `(.L_x_41) ;  /* 0x0000000000047947 */ /* 0x000fea0003800000 */
.L_x_33:
[----:B------:R-:W-:-:S07]  /*1be0*/  FADD.FTZ R2, R2, R0 ;  /* 0x0000000002027221 */ /* 0x000fce0000010000 */
.L_x_41:
[----:B------:R-:W-:Y:S05]  /*1bf0*/  BSYNC.RECONVERGENT B1 ;  /* 0x0000000000017941 */ /* 0x000fea0003800200 */
.L_x_31:
[----:B------:R-:W-:-:S04]  /*1c00*/  HFMA2 R5, -RZ, RZ, 0, 0 ;  /* 0x00000000ff057431 */ /* 0x000fc800000001ff */
[----:B0-----:R-:W-:Y:S05]  /*1c10*/  RET.REL.NODEC R4 `(_Z18patternLayerKernelPKfS0_S0_PfS1_10GRNNParamsi) ;  /* 0xffffffe004f87950 */ /* 0x001fea0003c3ffff */
.L_x_42:
        /* <DEDUP_REMOVED lines=14> */
.L_x_44:


//--------------------- .nv.shared.reserved.0     --------------------------
	.section	.nv.shared.reserved.0,"aw",@nobits
	.weak		__nv_reservedSMEM_offset_0_alias
	.size		__nv_reservedSMEM_offset_0_alias, 0, 64
	.other		__nv_reservedSMEM_offset_0_alias,@"STO_CUDA_RESERVED_SHARED STV_DEFAULT"
__nv_reservedSMEM_offset_0_alias:
	.zero		0
	.zero		64


//--------------------- .nv.constant0._Z20summationLayerKernelPfS_S_i --------------------------
	.section	.nv.constant0._Z20summationLayerKernelPfS_S_i,"a",@progbits
	.sectionflags	@""
	.align	4
.nv.constant0._Z20summationLayerKernelPfS_S_i:
	.zero		924


//--------------------- .nv.constant0._Z18patternLayerKernelPKfS0_S0_PfS1_10GRNNParamsi --------------------------
	.section	.nv.constant0._Z18patternLayerKernelPKfS0_S0_PfS1_10GRNNParamsi,"a",@progbits
	.sectionflags	@""
	.align	4
.nv.constant0._Z18patternLayerKernelPKfS0_S0_PfS1_10GRNNParamsi:
	.zero		952


//--------------------- SYMBOLS --------------------------

	.type		.nv.reservedSmem.offset0,@object
	.size		.nv.reservedSmem.offset0,0x4
